//
// Generated by NVIDIA NVVM Compiler
//
// Compiler Build ID: CL-36424714
// Cuda compilation tools, release 13.0, V13.0.88
// Based on NVVM 20.0.0
//

.version 9.0
.target sm_100
.address_size 64

.func  (.param .b64 func_retval0) __internal_accurate_pow
(
	.param .b64 __internal_accurate_pow_param_0
)
;
.extern .shared .align 16 .b8 _ZN6nlm_cu14shared_patchesE[];
.extern .shared .align 16 .b8 _ZN6nlm_cu14shared_weightsE[];

.entry _ZN6nlm_cu15non_local_meansEPKdmdS1_mS1_Pd(
	.param .u64 .ptr .align 1 _ZN6nlm_cu15non_local_meansEPKdmdS1_mS1_Pd_param_0,
	.param .u64 _ZN6nlm_cu15non_local_meansEPKdmdS1_mS1_Pd_param_1,
	.param .f64 _ZN6nlm_cu15non_local_meansEPKdmdS1_mS1_Pd_param_2,
	.param .u64 .ptr .align 1 _ZN6nlm_cu15non_local_meansEPKdmdS1_mS1_Pd_param_3,
	.param .u64 _ZN6nlm_cu15non_local_meansEPKdmdS1_mS1_Pd_param_4,
	.param .u64 .ptr .align 1 _ZN6nlm_cu15non_local_meansEPKdmdS1_mS1_Pd_param_5,
	.param .u64 .ptr .align 1 _ZN6nlm_cu15non_local_meansEPKdmdS1_mS1_Pd_param_6
)
{
	.reg .pred 	%p<109>;
	.reg .b32 	%r<269>;
	.reg .b32 	%f<9>;
	.reg .b64 	%rd<105>;
	.reg .b64 	%fd<292>;

	ld.param.f64 	%fd101, [_ZN6nlm_cu15non_local_meansEPKdmdS1_mS1_Pd_param_2];
	ld.param.u64 	%rd34, [_ZN6nlm_cu15non_local_meansEPKdmdS1_mS1_Pd_param_3];
	ld.param.u64 	%rd31, [_ZN6nlm_cu15non_local_meansEPKdmdS1_mS1_Pd_param_4];
	ld.param.u64 	%rd32, [_ZN6nlm_cu15non_local_meansEPKdmdS1_mS1_Pd_param_5];
	ld.param.u64 	%rd33, [_ZN6nlm_cu15non_local_meansEPKdmdS1_mS1_Pd_param_6];
	cvta.to.global.u64 	%rd1, %rd34;
	mov.u32 	%r1, %tid.x;
	cvt.rn.f64.u64 	%fd102, %rd31;
	{
	.reg .b32 %temp; 
	mov.b64 	{%temp, %r2}, %fd102;
	}
	mov.f64 	%fd103, 0d4000000000000000;
	{
	.reg .b32 %temp; 
	mov.b64 	{%temp, %r81}, %fd103;
	}
	and.b32  	%r4, %r81, 2146435072;
	setp.eq.s32 	%p2, %r4, 1062207488;
	{ // callseq 0, 0
	.param .b64 param0;
	st.param.f64 	[param0], %fd102;
	.param .b64 retval0;
	call.uni (retval0), 
	__internal_accurate_pow, 
	(
	param0
	);
	ld.param.f64 	%fd104, [retval0];
	} // callseq 0
	setp.lt.s32 	%p3, %r2, 0;
	neg.f64 	%fd106, %fd104;
	selp.f64 	%fd107, %fd106, %fd104, %p2;
	selp.f64 	%fd261, %fd107, %fd104, %p3;
	setp.ne.s64 	%p4, %rd31, 0;
	@%p4 bra 	$L__BB0_2;
	setp.eq.s32 	%p5, %r4, 1062207488;
	selp.b32 	%r82, %r2, 0, %p5;
	setp.lt.s32 	%p6, %r81, 0;
	or.b32  	%r83, %r82, 2146435072;
	selp.b32 	%r84, %r83, %r82, %p6;
	mov.b32 	%r85, 0;
	mov.b64 	%fd261, {%r85, %r84};
$L__BB0_2:
	setp.eq.s64 	%p7, %rd31, 1;
	selp.f64 	%fd108, 0d3FF0000000000000, %fd261, %p7;
	cvt.rn.f64.u32 	%fd109, %r1;
	setp.leu.f64 	%p8, %fd108, %fd109;
	@%p8 bra 	$L__BB0_4;
	cvta.to.global.u64 	%rd35, %rd32;
	mul.wide.u32 	%rd36, %r1, 8;
	add.s64 	%rd37, %rd35, %rd36;
	ld.global.f64 	%fd110, [%rd37];
	shl.b32 	%r86, %r1, 3;
	mov.u32 	%r87, _ZN6nlm_cu14shared_patchesE;
	add.s32 	%r88, %r87, %r86;
	st.shared.f64 	[%r88], %fd110;
$L__BB0_4:
	ld.param.u64 	%rd92, [_ZN6nlm_cu15non_local_meansEPKdmdS1_mS1_Pd_param_1];
	setp.ne.s64 	%p9, %rd92, 0;
	mov.u32 	%r89, %ctaid.x;
	mov.u32 	%r90, %ntid.x;
	mad.lo.s32 	%r91, %r90, %r89, %r1;
	cvt.u64.u32 	%rd2, %r91;
	cvta.to.global.u64 	%rd38, %rd33;
	mul.wide.u32 	%rd39, %r91, 8;
	add.s64 	%rd3, %rd38, %rd39;
	@%p9 bra 	$L__BB0_6;
	ld.global.f64 	%fd290, [%rd3];
	mov.f64 	%fd291, 0d0000000000000000;
	bra.uni 	$L__BB0_73;
$L__BB0_6:
	setp.eq.s32 	%p10, %r4, 1062207488;
	cvt.u32.u64 	%r5, %rd31;
	mul.lo.s64 	%rd4, %rd31, %rd2;
	setp.lt.s32 	%p12, %r81, 0;
	selp.b32 	%r6, 0, 2146435072, %p12;
	and.b32  	%r92, %r81, 2147483647;
	setp.ne.s32 	%p13, %r92, 1071644672;
	and.pred  	%p1, %p10, %p13;
	or.b32  	%r7, %r6, -2147483648;
	{
	.reg .b32 %temp; 
	mov.b64 	{%temp, %r93}, %fd101;
	}
	abs.f64 	%fd5, %fd101;
	{ // callseq 1, 0
	.param .b64 param0;
	st.param.f64 	[param0], %fd5;
	.param .b64 retval0;
	call.uni (retval0), 
	__internal_accurate_pow, 
	(
	param0
	);
	ld.param.f64 	%fd111, [retval0];
	} // callseq 1
	setp.lt.s32 	%p15, %r93, 0;
	neg.f64 	%fd113, %fd111;
	selp.f64 	%fd114, %fd113, %fd111, %p10;
	selp.f64 	%fd6, %fd114, %fd111, %p15;
	selp.b32 	%r94, %r93, 0, %p10;
	or.b32  	%r95, %r94, 2146435072;
	selp.b32 	%r96, %r95, %r94, %p12;
	mov.b32 	%r97, 0;
	mov.b64 	%fd7, {%r97, %r96};
	add.f64 	%fd115, %fd101, 0d4000000000000000;
	{
	.reg .b32 %temp; 
	mov.b64 	{%temp, %r98}, %fd115;
	}
	and.b32  	%r8, %r98, 2146435072;
	setp.num.f64 	%p16, %fd101, %fd101;
	selp.b32 	%r99, %r7, %r6, %p1;
	selp.b32 	%r100, %r99, %r6, %p15;
	mov.b64 	%fd8, {%r97, %r100};
	mov.f64 	%fd116, 0d4000000000000000;
	add.rn.f64 	%fd9, %fd101, %fd116;
	ld.global.f64 	%fd290, [%rd3];
	@%p16 bra 	$L__BB0_40;
	setp.eq.f64 	%p64, %fd101, 0d0000000000000000;
	@%p64 bra 	$L__BB0_17;
	setp.eq.f64 	%p65, %fd101, 0d3FF0000000000000;
	setp.ne.s32 	%p66, %r8, 2146435072;
	selp.f64 	%fd190, %fd6, %fd9, %p66;
	selp.f64 	%fd11, 0d3FF0000000000000, %fd190, %p65;
	mov.f64 	%fd291, 0d0000000000000000;
	mov.b32 	%r252, 0;
	mov.b64 	%rd99, 0;
	mov.u32 	%r251, %r252;
$L__BB0_9:
	cvt.u32.u64 	%r170, %rd99;
	mul.lo.s32 	%r248, %r170, %r5;
	cvt.s64.s32 	%rd100, %r248;
	mad.lo.s64 	%rd13, %rd31, %rd99, %rd31;
	setp.le.u64 	%p67, %rd13, %rd100;
	mov.f64 	%fd271, 0d0000000000000000;
	@%p67 bra 	$L__BB0_36;
	mov.f64 	%fd271, 0d0000000000000000;
	mov.b32 	%r247, 0;
$L__BB0_11:
	cvt.s64.s32 	%rd65, %r252;
	setp.eq.s64 	%p68, %rd31, %rd65;
	selp.u32 	%r172, 1, 0, %p68;
	add.s32 	%r173, %r251, %r172;
	selp.b32 	%r34, 0, %r252, %p68;
	cvt.s64.s32 	%rd66, %r173;
	setp.eq.s64 	%p69, %rd31, %rd66;
	selp.b32 	%r251, 0, %r173, %p69;
	cvt.u64.u32 	%rd67, %r247;
	add.s64 	%rd68, %rd4, %rd67;
	shl.b64 	%rd69, %rd68, 3;
	add.s64 	%rd70, %rd1, %rd69;
	ld.global.f64 	%fd37, [%rd70];
	setp.eq.f64 	%p70, %fd37, 0d0000000000000000;
	@%p70 bra 	$L__BB0_35;
	shl.b64 	%rd71, %rd100, 3;
	add.s64 	%rd72, %rd1, %rd71;
	ld.global.f64 	%fd38, [%rd72];
	setp.eq.f64 	%p71, %fd38, 0d0000000000000000;
	@%p71 bra 	$L__BB0_35;
	setp.lt.s32 	%p72, %r81, 0;
	setp.eq.s32 	%p73, %r4, 1062207488;
	sub.f64 	%fd39, %fd37, %fd38;
	{
	.reg .b32 %temp; 
	mov.b64 	{%temp, %r36}, %fd39;
	}
	abs.f64 	%fd40, %fd39;
	{ // callseq 4, 0
	.param .b64 param0;
	st.param.f64 	[param0], %fd40;
	.param .b64 retval0;
	call.uni (retval0), 
	__internal_accurate_pow, 
	(
	param0
	);
	ld.param.f64 	%fd193, [retval0];
	} // callseq 4
	setp.lt.s32 	%p75, %r36, 0;
	neg.f64 	%fd195, %fd193;
	selp.f64 	%fd196, %fd195, %fd193, %p73;
	selp.f64 	%fd197, %fd196, %fd193, %p75;
	setp.eq.f64 	%p76, %fd39, 0d0000000000000000;
	selp.b32 	%r174, %r36, 0, %p73;
	or.b32  	%r175, %r174, 2146435072;
	selp.b32 	%r176, %r175, %r174, %p72;
	mov.b32 	%r177, 0;
	mov.b64 	%fd198, {%r177, %r176};
	selp.f64 	%fd272, %fd198, %fd197, %p76;
	add.f64 	%fd199, %fd39, 0d4000000000000000;
	{
	.reg .b32 %temp; 
	mov.b64 	{%temp, %r178}, %fd199;
	}
	and.b32  	%r179, %r178, 2146435072;
	setp.ne.s32 	%p77, %r179, 2146435072;
	@%p77 bra 	$L__BB0_34;
	setp.nan.f64 	%p78, %fd39, %fd39;
	@%p78 bra 	$L__BB0_33;
	setp.neu.f64 	%p79, %fd40, 0d7FF0000000000000;
	@%p79 bra 	$L__BB0_34;
	selp.b32 	%r181, %r99, %r6, %p75;
	mov.b32 	%r182, 0;
	mov.b64 	%fd272, {%r182, %r181};
	bra.uni 	$L__BB0_34;
$L__BB0_17:
	setp.eq.f64 	%p87, %fd101, 0d3FF0000000000000;
	setp.ne.s32 	%p88, %r8, 2146435072;
	selp.f64 	%fd225, %fd7, %fd9, %p88;
	selp.f64 	%fd12, 0d3FF0000000000000, %fd225, %p87;
	mov.f64 	%fd291, 0d0000000000000000;
	mov.b32 	%r244, 0;
	mov.b64 	%rd97, 0;
	mov.u32 	%r243, %r244;
$L__BB0_18:
	cvt.u32.u64 	%r204, %rd97;
	mul.lo.s32 	%r240, %r204, %r5;
	cvt.s64.s32 	%rd98, %r240;
	mad.lo.s64 	%rd7, %rd31, %rd97, %rd31;
	setp.le.u64 	%p89, %rd7, %rd98;
	mov.f64 	%fd264, 0d0000000000000000;
	@%p89 bra 	$L__BB0_29;
	mov.f64 	%fd264, 0d0000000000000000;
	mov.b32 	%r239, 0;
$L__BB0_20:
	cvt.s64.s32 	%rd77, %r244;
	setp.eq.s64 	%p90, %rd31, %rd77;
	selp.u32 	%r206, 1, 0, %p90;
	add.s32 	%r207, %r243, %r206;
	selp.b32 	%r16, 0, %r244, %p90;
	cvt.s64.s32 	%rd78, %r207;
	setp.eq.s64 	%p91, %rd31, %rd78;
	selp.b32 	%r243, 0, %r207, %p91;
	cvt.u64.u32 	%rd79, %r239;
	add.s64 	%rd80, %rd4, %rd79;
	shl.b64 	%rd81, %rd80, 3;
	add.s64 	%rd82, %rd1, %rd81;
	ld.global.f64 	%fd16, [%rd82];
	setp.eq.f64 	%p92, %fd16, 0d0000000000000000;
	@%p92 bra 	$L__BB0_28;
	shl.b64 	%rd83, %rd98, 3;
	add.s64 	%rd84, %rd1, %rd83;
	ld.global.f64 	%fd17, [%rd84];
	setp.eq.f64 	%p93, %fd17, 0d0000000000000000;
	@%p93 bra 	$L__BB0_28;
	setp.lt.s32 	%p94, %r81, 0;
	setp.eq.s32 	%p95, %r4, 1062207488;
	sub.f64 	%fd18, %fd16, %fd17;
	{
	.reg .b32 %temp; 
	mov.b64 	{%temp, %r18}, %fd18;
	}
	abs.f64 	%fd19, %fd18;
	{ // callseq 5, 0
	.param .b64 param0;
	st.param.f64 	[param0], %fd19;
	.param .b64 retval0;
	call.uni (retval0), 
	__internal_accurate_pow, 
	(
	param0
	);
	ld.param.f64 	%fd228, [retval0];
	} // callseq 5
	setp.lt.s32 	%p97, %r18, 0;
	neg.f64 	%fd230, %fd228;
	selp.f64 	%fd231, %fd230, %fd228, %p95;
	selp.f64 	%fd232, %fd231, %fd228, %p97;
	setp.eq.f64 	%p98, %fd18, 0d0000000000000000;
	selp.b32 	%r208, %r18, 0, %p95;
	or.b32  	%r209, %r208, 2146435072;
	selp.b32 	%r210, %r209, %r208, %p94;
	mov.b32 	%r211, 0;
	mov.b64 	%fd233, {%r211, %r210};
	selp.f64 	%fd265, %fd233, %fd232, %p98;
	add.f64 	%fd234, %fd18, 0d4000000000000000;
	{
	.reg .b32 %temp; 
	mov.b64 	{%temp, %r212}, %fd234;
	}
	and.b32  	%r213, %r212, 2146435072;
	setp.ne.s32 	%p99, %r213, 2146435072;
	@%p99 bra 	$L__BB0_27;
	setp.nan.f64 	%p100, %fd18, %fd18;
	@%p100 bra 	$L__BB0_26;
	setp.neu.f64 	%p101, %fd19, 0d7FF0000000000000;
	@%p101 bra 	$L__BB0_27;
	selp.b32 	%r215, %r99, %r6, %p97;
	mov.b32 	%r216, 0;
	mov.b64 	%fd265, {%r216, %r215};
	bra.uni 	$L__BB0_27;
$L__BB0_26:
	mov.f64 	%fd235, 0d4000000000000000;
	add.rn.f64 	%fd265, %fd18, %fd235;
$L__BB0_27:
	setp.eq.f64 	%p103, %fd18, 0d3FF0000000000000;
	selp.f64 	%fd236, 0d3FF0000000000000, %fd265, %p103;
	mad.lo.s32 	%r217, %r243, %r5, %r16;
	shl.b32 	%r218, %r217, 3;
	mov.u32 	%r219, _ZN6nlm_cu14shared_patchesE;
	add.s32 	%r220, %r219, %r218;
	ld.shared.f64 	%fd237, [%r220];
	fma.rn.f64 	%fd264, %fd236, %fd237, %fd264;
$L__BB0_28:
	add.s32 	%r244, %r16, 1;
	add.s32 	%r240, %r240, 1;
	add.s32 	%r239, %r239, 1;
	cvt.s64.s32 	%rd98, %r240;
	setp.gt.u64 	%p104, %rd7, %rd98;
	@%p104 bra 	$L__BB0_20;
$L__BB0_29:
	neg.f64 	%fd238, %fd264;
	div.rn.f64 	%fd27, %fd238, %fd12;
	fma.rn.f64 	%fd239, %fd27, 0d3FF71547652B82FE, 0d4338000000000000;
	{
	.reg .b32 %temp; 
	mov.b64 	{%r24, %temp}, %fd239;
	}
	mov.f64 	%fd240, 0dC338000000000000;
	add.rn.f64 	%fd241, %fd239, %fd240;
	fma.rn.f64 	%fd242, %fd241, 0dBFE62E42FEFA39EF, %fd27;
	fma.rn.f64 	%fd243, %fd241, 0dBC7ABC9E3B39803F, %fd242;
	fma.rn.f64 	%fd244, %fd243, 0d3E5ADE1569CE2BDF, 0d3E928AF3FCA213EA;
	fma.rn.f64 	%fd245, %fd244, %fd243, 0d3EC71DEE62401315;
	fma.rn.f64 	%fd246, %fd245, %fd243, 0d3EFA01997C89EB71;
	fma.rn.f64 	%fd247, %fd246, %fd243, 0d3F2A01A014761F65;
	fma.rn.f64 	%fd248, %fd247, %fd243, 0d3F56C16C1852B7AF;
	fma.rn.f64 	%fd249, %fd248, %fd243, 0d3F81111111122322;
	fma.rn.f64 	%fd250, %fd249, %fd243, 0d3FA55555555502A1;
	fma.rn.f64 	%fd251, %fd250, %fd243, 0d3FC5555555555511;
	fma.rn.f64 	%fd252, %fd251, %fd243, 0d3FE000000000000B;
	fma.rn.f64 	%fd253, %fd252, %fd243, 0d3FF0000000000000;
	fma.rn.f64 	%fd254, %fd253, %fd243, 0d3FF0000000000000;
	{
	.reg .b32 %temp; 
	mov.b64 	{%r25, %temp}, %fd254;
	}
	{
	.reg .b32 %temp; 
	mov.b64 	{%temp, %r26}, %fd254;
	}
	shl.b32 	%r221, %r24, 20;
	add.s32 	%r222, %r221, %r26;
	mov.b64 	%fd268, {%r25, %r222};
	{
	.reg .b32 %temp; 
	mov.b64 	{%temp, %r223}, %fd27;
	}
	mov.b32 	%f8, %r223;
	abs.f32 	%f1, %f8;
	setp.lt.f32 	%p105, %f1, 0f4086232B;
	@%p105 bra 	$L__BB0_32;
	setp.lt.f64 	%p106, %fd27, 0d0000000000000000;
	add.f64 	%fd255, %fd27, 0d7FF0000000000000;
	selp.f64 	%fd268, 0d0000000000000000, %fd255, %p106;
	setp.geu.f32 	%p107, %f1, 0f40874800;
	@%p107 bra 	$L__BB0_32;
	shr.u32 	%r224, %r24, 31;
	add.s32 	%r225, %r24, %r224;
	shr.s32 	%r226, %r225, 1;
	shl.b32 	%r227, %r226, 20;
	add.s32 	%r228, %r26, %r227;
	mov.b64 	%fd256, {%r25, %r228};
	sub.s32 	%r229, %r24, %r226;
	shl.b32 	%r230, %r229, 20;
	add.s32 	%r231, %r230, 1072693248;
	mov.b32 	%r232, 0;
	mov.b64 	%fd257, {%r232, %r231};
	mul.f64 	%fd268, %fd257, %fd256;
$L__BB0_32:
	ld.param.u64 	%rd96, [_ZN6nlm_cu15non_local_meansEPKdmdS1_mS1_Pd_param_1];
	ld.param.u64 	%rd91, [_ZN6nlm_cu15non_local_meansEPKdmdS1_mS1_Pd_param_0];
	mov.u32 	%r233, %tid.x;
	shl.b32 	%r234, %r233, 3;
	mov.u32 	%r235, _ZN6nlm_cu14shared_weightsE;
	add.s32 	%r236, %r235, %r234;
	st.shared.f64 	[%r236], %fd268;
	cvta.to.global.u64 	%rd85, %rd91;
	shl.b64 	%rd86, %rd97, 3;
	add.s64 	%rd87, %rd85, %rd86;
	ld.global.f64 	%fd258, [%rd87];
	fma.rn.f64 	%fd290, %fd268, %fd258, %fd290;
	st.global.f64 	[%rd3], %fd290;
	add.f64 	%fd291, %fd291, %fd268;
	add.s64 	%rd97, %rd97, 1;
	setp.gt.u64 	%p108, %rd96, %rd97;
	@%p108 bra 	$L__BB0_18;
	bra.uni 	$L__BB0_73;
$L__BB0_33:
	mov.f64 	%fd200, 0d4000000000000000;
	add.rn.f64 	%fd272, %fd39, %fd200;
$L__BB0_34:
	setp.eq.f64 	%p81, %fd39, 0d3FF0000000000000;
	selp.f64 	%fd201, 0d3FF0000000000000, %fd272, %p81;
	mad.lo.s32 	%r183, %r251, %r5, %r34;
	shl.b32 	%r184, %r183, 3;
	mov.u32 	%r185, _ZN6nlm_cu14shared_patchesE;
	add.s32 	%r186, %r185, %r184;
	ld.shared.f64 	%fd202, [%r186];
	fma.rn.f64 	%fd271, %fd201, %fd202, %fd271;
$L__BB0_35:
	add.s32 	%r252, %r34, 1;
	add.s32 	%r248, %r248, 1;
	add.s32 	%r247, %r247, 1;
	cvt.s64.s32 	%rd100, %r248;
	setp.gt.u64 	%p82, %rd13, %rd100;
	@%p82 bra 	$L__BB0_11;
$L__BB0_36:
	neg.f64 	%fd203, %fd271;
	div.rn.f64 	%fd48, %fd203, %fd11;
	fma.rn.f64 	%fd204, %fd48, 0d3FF71547652B82FE, 0d4338000000000000;
	{
	.reg .b32 %temp; 
	mov.b64 	{%r42, %temp}, %fd204;
	}
	mov.f64 	%fd205, 0dC338000000000000;
	add.rn.f64 	%fd206, %fd204, %fd205;
	fma.rn.f64 	%fd207, %fd206, 0dBFE62E42FEFA39EF, %fd48;
	fma.rn.f64 	%fd208, %fd206, 0dBC7ABC9E3B39803F, %fd207;
	fma.rn.f64 	%fd209, %fd208, 0d3E5ADE1569CE2BDF, 0d3E928AF3FCA213EA;
	fma.rn.f64 	%fd210, %fd209, %fd208, 0d3EC71DEE62401315;
	fma.rn.f64 	%fd211, %fd210, %fd208, 0d3EFA01997C89EB71;
	fma.rn.f64 	%fd212, %fd211, %fd208, 0d3F2A01A014761F65;
	fma.rn.f64 	%fd213, %fd212, %fd208, 0d3F56C16C1852B7AF;
	fma.rn.f64 	%fd214, %fd213, %fd208, 0d3F81111111122322;
	fma.rn.f64 	%fd215, %fd214, %fd208, 0d3FA55555555502A1;
	fma.rn.f64 	%fd216, %fd215, %fd208, 0d3FC5555555555511;
	fma.rn.f64 	%fd217, %fd216, %fd208, 0d3FE000000000000B;
	fma.rn.f64 	%fd218, %fd217, %fd208, 0d3FF0000000000000;
	fma.rn.f64 	%fd219, %fd218, %fd208, 0d3FF0000000000000;
	{
	.reg .b32 %temp; 
	mov.b64 	{%r43, %temp}, %fd219;
	}
	{
	.reg .b32 %temp; 
	mov.b64 	{%temp, %r44}, %fd219;
	}
	shl.b32 	%r187, %r42, 20;
	add.s32 	%r188, %r187, %r44;
	mov.b64 	%fd275, {%r43, %r188};
	{
	.reg .b32 %temp; 
	mov.b64 	{%temp, %r189}, %fd48;
	}
	mov.b32 	%f7, %r189;
	abs.f32 	%f2, %f7;
	setp.lt.f32 	%p83, %f2, 0f4086232B;
	@%p83 bra 	$L__BB0_39;
	setp.lt.f64 	%p84, %fd48, 0d0000000000000000;
	add.f64 	%fd220, %fd48, 0d7FF0000000000000;
	selp.f64 	%fd275, 0d0000000000000000, %fd220, %p84;
	setp.geu.f32 	%p85, %f2, 0f40874800;
	@%p85 bra 	$L__BB0_39;
	shr.u32 	%r190, %r42, 31;
	add.s32 	%r191, %r42, %r190;
	shr.s32 	%r192, %r191, 1;
	shl.b32 	%r193, %r192, 20;
	add.s32 	%r194, %r44, %r193;
	mov.b64 	%fd221, {%r43, %r194};
	sub.s32 	%r195, %r42, %r192;
	shl.b32 	%r196, %r195, 20;
	add.s32 	%r197, %r196, 1072693248;
	mov.b32 	%r198, 0;
	mov.b64 	%fd222, {%r198, %r197};
	mul.f64 	%fd275, %fd222, %fd221;
$L__BB0_39:
	ld.param.u64 	%rd95, [_ZN6nlm_cu15non_local_meansEPKdmdS1_mS1_Pd_param_1];
	ld.param.u64 	%rd90, [_ZN6nlm_cu15non_local_meansEPKdmdS1_mS1_Pd_param_0];
	mov.u32 	%r199, %tid.x;
	shl.b32 	%r200, %r199, 3;
	mov.u32 	%r201, _ZN6nlm_cu14shared_weightsE;
	add.s32 	%r202, %r201, %r200;
	st.shared.f64 	[%r202], %fd275;
	cvta.to.global.u64 	%rd73, %rd90;
	shl.b64 	%rd74, %rd99, 3;
	add.s64 	%rd75, %rd73, %rd74;
	ld.global.f64 	%fd223, [%rd75];
	fma.rn.f64 	%fd290, %fd275, %fd223, %fd290;
	st.global.f64 	[%rd3], %fd290;
	add.f64 	%fd291, %fd291, %fd275;
	add.s64 	%rd99, %rd99, 1;
	setp.gt.u64 	%p86, %rd95, %rd99;
	@%p86 bra 	$L__BB0_9;
	bra.uni 	$L__BB0_73;
$L__BB0_40:
	setp.eq.f64 	%p17, %fd101, 0d0000000000000000;
	@%p17 bra 	$L__BB0_49;
	setp.eq.f64 	%p18, %fd101, 0d3FF0000000000000;
	setp.neu.f64 	%p19, %fd5, 0d7FF0000000000000;
	setp.ne.s32 	%p20, %r8, 2146435072;
	selp.f64 	%fd118, %fd6, %fd8, %p19;
	selp.f64 	%fd119, %fd6, %fd118, %p20;
	selp.f64 	%fd55, 0d3FF0000000000000, %fd119, %p18;
	mov.f64 	%fd291, 0d0000000000000000;
	mov.b32 	%r268, 0;
	mov.b64 	%rd103, 0;
	mov.u32 	%r267, %r268;
$L__BB0_42:
	cvt.u32.u64 	%r102, %rd103;
	mul.lo.s32 	%r264, %r102, %r5;
	cvt.s64.s32 	%rd104, %r264;
	mad.lo.s64 	%rd25, %rd31, %rd103, %rd31;
	setp.le.u64 	%p21, %rd25, %rd104;
	mov.f64 	%fd285, 0d0000000000000000;
	@%p21 bra 	$L__BB0_69;
	mov.f64 	%fd285, 0d0000000000000000;
	mov.b32 	%r263, 0;
$L__BB0_44:
	cvt.s64.s32 	%rd41, %r268;
	setp.eq.s64 	%p22, %rd31, %rd41;
	selp.u32 	%r104, 1, 0, %p22;
	add.s32 	%r105, %r267, %r104;
	selp.b32 	%r70, 0, %r268, %p22;
	cvt.s64.s32 	%rd42, %r105;
	setp.eq.s64 	%p23, %rd31, %rd42;
	selp.b32 	%r267, 0, %r105, %p23;
	cvt.u64.u32 	%rd43, %r263;
	add.s64 	%rd44, %rd4, %rd43;
	shl.b64 	%rd45, %rd44, 3;
	add.s64 	%rd46, %rd1, %rd45;
	ld.global.f64 	%fd81, [%rd46];
	setp.eq.f64 	%p24, %fd81, 0d0000000000000000;
	@%p24 bra 	$L__BB0_68;
	shl.b64 	%rd47, %rd104, 3;
	add.s64 	%rd48, %rd1, %rd47;
	ld.global.f64 	%fd82, [%rd48];
	setp.eq.f64 	%p25, %fd82, 0d0000000000000000;
	@%p25 bra 	$L__BB0_68;
	setp.lt.s32 	%p26, %r81, 0;
	setp.eq.s32 	%p27, %r4, 1062207488;
	sub.f64 	%fd83, %fd81, %fd82;
	{
	.reg .b32 %temp; 
	mov.b64 	{%temp, %r72}, %fd83;
	}
	abs.f64 	%fd84, %fd83;
	{ // callseq 2, 0
	.param .b64 param0;
	st.param.f64 	[param0], %fd84;
	.param .b64 retval0;
	call.uni (retval0), 
	__internal_accurate_pow, 
	(
	param0
	);
	ld.param.f64 	%fd122, [retval0];
	} // callseq 2
	setp.lt.s32 	%p29, %r72, 0;
	neg.f64 	%fd124, %fd122;
	selp.f64 	%fd125, %fd124, %fd122, %p27;
	selp.f64 	%fd126, %fd125, %fd122, %p29;
	setp.eq.f64 	%p30, %fd83, 0d0000000000000000;
	selp.b32 	%r106, %r72, 0, %p27;
	or.b32  	%r107, %r106, 2146435072;
	selp.b32 	%r108, %r107, %r106, %p26;
	mov.b32 	%r109, 0;
	mov.b64 	%fd127, {%r109, %r108};
	selp.f64 	%fd286, %fd127, %fd126, %p30;
	add.f64 	%fd128, %fd83, 0d4000000000000000;
	{
	.reg .b32 %temp; 
	mov.b64 	{%temp, %r110}, %fd128;
	}
	and.b32  	%r111, %r110, 2146435072;
	setp.ne.s32 	%p31, %r111, 2146435072;
	@%p31 bra 	$L__BB0_67;
	setp.num.f64 	%p32, %fd83, %fd83;
	@%p32 bra 	$L__BB0_65;
	mov.f64 	%fd129, 0d4000000000000000;
	add.rn.f64 	%fd286, %fd83, %fd129;
	bra.uni 	$L__BB0_67;
$L__BB0_49:
	setp.eq.f64 	%p41, %fd101, 0d3FF0000000000000;
	setp.neu.f64 	%p42, %fd5, 0d7FF0000000000000;
	setp.ne.s32 	%p43, %r8, 2146435072;
	selp.f64 	%fd154, %fd7, %fd8, %p42;
	selp.f64 	%fd155, %fd7, %fd154, %p43;
	selp.f64 	%fd56, 0d3FF0000000000000, %fd155, %p41;
	mov.f64 	%fd291, 0d0000000000000000;
	mov.b32 	%r260, 0;
	mov.b64 	%rd101, 0;
	mov.u32 	%r259, %r260;
$L__BB0_50:
	cvt.u32.u64 	%r136, %rd101;
	mul.lo.s32 	%r256, %r136, %r5;
	cvt.s64.s32 	%rd102, %r256;
	mad.lo.s64 	%rd19, %rd31, %rd101, %rd31;
	setp.le.u64 	%p44, %rd19, %rd102;
	mov.f64 	%fd278, 0d0000000000000000;
	@%p44 bra 	$L__BB0_61;
	mov.f64 	%fd278, 0d0000000000000000;
	mov.b32 	%r255, 0;
$L__BB0_52:
	cvt.s64.s32 	%rd53, %r260;
	setp.eq.s64 	%p45, %rd31, %rd53;
	selp.u32 	%r138, 1, 0, %p45;
	add.s32 	%r139, %r259, %r138;
	selp.b32 	%r52, 0, %r260, %p45;
	cvt.s64.s32 	%rd54, %r139;
	setp.eq.s64 	%p46, %rd31, %rd54;
	selp.b32 	%r259, 0, %r139, %p46;
	cvt.u64.u32 	%rd55, %r255;
	add.s64 	%rd56, %rd4, %rd55;
	shl.b64 	%rd57, %rd56, 3;
	add.s64 	%rd58, %rd1, %rd57;
	ld.global.f64 	%fd60, [%rd58];
	setp.eq.f64 	%p47, %fd60, 0d0000000000000000;
	@%p47 bra 	$L__BB0_60;
	shl.b64 	%rd59, %rd102, 3;
	add.s64 	%rd60, %rd1, %rd59;
	ld.global.f64 	%fd61, [%rd60];
	setp.eq.f64 	%p48, %fd61, 0d0000000000000000;
	@%p48 bra 	$L__BB0_60;
	setp.lt.s32 	%p49, %r81, 0;
	setp.eq.s32 	%p50, %r4, 1062207488;
	sub.f64 	%fd62, %fd60, %fd61;
	{
	.reg .b32 %temp; 
	mov.b64 	{%temp, %r54}, %fd62;
	}
	abs.f64 	%fd63, %fd62;
	{ // callseq 3, 0
	.param .b64 param0;
	st.param.f64 	[param0], %fd63;
	.param .b64 retval0;
	call.uni (retval0), 
	__internal_accurate_pow, 
	(
	param0
	);
	ld.param.f64 	%fd158, [retval0];
	} // callseq 3
	setp.lt.s32 	%p52, %r54, 0;
	neg.f64 	%fd160, %fd158;
	selp.f64 	%fd161, %fd160, %fd158, %p50;
	selp.f64 	%fd162, %fd161, %fd158, %p52;
	setp.eq.f64 	%p53, %fd62, 0d0000000000000000;
	selp.b32 	%r140, %r54, 0, %p50;
	or.b32  	%r141, %r140, 2146435072;
	selp.b32 	%r142, %r141, %r140, %p49;
	mov.b32 	%r143, 0;
	mov.b64 	%fd163, {%r143, %r142};
	selp.f64 	%fd279, %fd163, %fd162, %p53;
	add.f64 	%fd164, %fd62, 0d4000000000000000;
	{
	.reg .b32 %temp; 
	mov.b64 	{%temp, %r144}, %fd164;
	}
	and.b32  	%r145, %r144, 2146435072;
	setp.ne.s32 	%p54, %r145, 2146435072;
	@%p54 bra 	$L__BB0_59;
	setp.nan.f64 	%p55, %fd62, %fd62;
	@%p55 bra 	$L__BB0_58;
	setp.neu.f64 	%p56, %fd63, 0d7FF0000000000000;
	@%p56 bra 	$L__BB0_59;
	selp.b32 	%r147, %r99, %r6, %p52;
	mov.b32 	%r148, 0;
	mov.b64 	%fd279, {%r148, %r147};
	bra.uni 	$L__BB0_59;
$L__BB0_58:
	mov.f64 	%fd165, 0d4000000000000000;
	add.rn.f64 	%fd279, %fd62, %fd165;
$L__BB0_59:
	setp.eq.f64 	%p58, %fd62, 0d3FF0000000000000;
	selp.f64 	%fd166, 0d3FF0000000000000, %fd279, %p58;
	mad.lo.s32 	%r149, %r259, %r5, %r52;
	shl.b32 	%r150, %r149, 3;
	mov.u32 	%r151, _ZN6nlm_cu14shared_patchesE;
	add.s32 	%r152, %r151, %r150;
	ld.shared.f64 	%fd167, [%r152];
	fma.rn.f64 	%fd278, %fd166, %fd167, %fd278;
$L__BB0_60:
	add.s32 	%r260, %r52, 1;
	add.s32 	%r256, %r256, 1;
	add.s32 	%r255, %r255, 1;
	cvt.s64.s32 	%rd102, %r256;
	setp.gt.u64 	%p59, %rd19, %rd102;
	@%p59 bra 	$L__BB0_52;
$L__BB0_61:
	neg.f64 	%fd168, %fd278;
	div.rn.f64 	%fd71, %fd168, %fd56;
	fma.rn.f64 	%fd169, %fd71, 0d3FF71547652B82FE, 0d4338000000000000;
	{
	.reg .b32 %temp; 
	mov.b64 	{%r60, %temp}, %fd169;
	}
	mov.f64 	%fd170, 0dC338000000000000;
	add.rn.f64 	%fd171, %fd169, %fd170;
	fma.rn.f64 	%fd172, %fd171, 0dBFE62E42FEFA39EF, %fd71;
	fma.rn.f64 	%fd173, %fd171, 0dBC7ABC9E3B39803F, %fd172;
	fma.rn.f64 	%fd174, %fd173, 0d3E5ADE1569CE2BDF, 0d3E928AF3FCA213EA;
	fma.rn.f64 	%fd175, %fd174, %fd173, 0d3EC71DEE62401315;
	fma.rn.f64 	%fd176, %fd175, %fd173, 0d3EFA01997C89EB71;
	fma.rn.f64 	%fd177, %fd176, %fd173, 0d3F2A01A014761F65;
	fma.rn.f64 	%fd178, %fd177, %fd173, 0d3F56C16C1852B7AF;
	fma.rn.f64 	%fd179, %fd178, %fd173, 0d3F81111111122322;
	fma.rn.f64 	%fd180, %fd179, %fd173, 0d3FA55555555502A1;
	fma.rn.f64 	%fd181, %fd180, %fd173, 0d3FC5555555555511;
	fma.rn.f64 	%fd182, %fd181, %fd173, 0d3FE000000000000B;
	fma.rn.f64 	%fd183, %fd182, %fd173, 0d3FF0000000000000;
	fma.rn.f64 	%fd184, %fd183, %fd173, 0d3FF0000000000000;
	{
	.reg .b32 %temp; 
	mov.b64 	{%r61, %temp}, %fd184;
	}
	{
	.reg .b32 %temp; 
	mov.b64 	{%temp, %r62}, %fd184;
	}
	shl.b32 	%r153, %r60, 20;
	add.s32 	%r154, %r153, %r62;
	mov.b64 	%fd282, {%r61, %r154};
	{
	.reg .b32 %temp; 
	mov.b64 	{%temp, %r155}, %fd71;
	}
	mov.b32 	%f6, %r155;
	abs.f32 	%f3, %f6;
	setp.lt.f32 	%p60, %f3, 0f4086232B;
	@%p60 bra 	$L__BB0_64;
	setp.lt.f64 	%p61, %fd71, 0d0000000000000000;
	add.f64 	%fd185, %fd71, 0d7FF0000000000000;
	selp.f64 	%fd282, 0d0000000000000000, %fd185, %p61;
	setp.geu.f32 	%p62, %f3, 0f40874800;
	@%p62 bra 	$L__BB0_64;
	shr.u32 	%r156, %r60, 31;
	add.s32 	%r157, %r60, %r156;
	shr.s32 	%r158, %r157, 1;
	shl.b32 	%r159, %r158, 20;
	add.s32 	%r160, %r62, %r159;
	mov.b64 	%fd186, {%r61, %r160};
	sub.s32 	%r161, %r60, %r158;
	shl.b32 	%r162, %r161, 20;
	add.s32 	%r163, %r162, 1072693248;
	mov.b32 	%r164, 0;
	mov.b64 	%fd187, {%r164, %r163};
	mul.f64 	%fd282, %fd187, %fd186;
$L__BB0_64:
	ld.param.u64 	%rd94, [_ZN6nlm_cu15non_local_meansEPKdmdS1_mS1_Pd_param_1];
	ld.param.u64 	%rd89, [_ZN6nlm_cu15non_local_meansEPKdmdS1_mS1_Pd_param_0];
	mov.u32 	%r165, %tid.x;
	shl.b32 	%r166, %r165, 3;
	mov.u32 	%r167, _ZN6nlm_cu14shared_weightsE;
	add.s32 	%r168, %r167, %r166;
	st.shared.f64 	[%r168], %fd282;
	cvta.to.global.u64 	%rd61, %rd89;
	shl.b64 	%rd62, %rd101, 3;
	add.s64 	%rd63, %rd61, %rd62;
	ld.global.f64 	%fd188, [%rd63];
	fma.rn.f64 	%fd290, %fd282, %fd188, %fd290;
	st.global.f64 	[%rd3], %fd290;
	add.f64 	%fd291, %fd291, %fd282;
	add.s64 	%rd101, %rd101, 1;
	setp.gt.u64 	%p63, %rd94, %rd101;
	@%p63 bra 	$L__BB0_50;
	bra.uni 	$L__BB0_73;
$L__BB0_65:
	setp.neu.f64 	%p33, %fd84, 0d7FF0000000000000;
	@%p33 bra 	$L__BB0_67;
	selp.b32 	%r113, %r99, %r6, %p29;
	mov.b32 	%r114, 0;
	mov.b64 	%fd286, {%r114, %r113};
$L__BB0_67:
	setp.eq.f64 	%p35, %fd83, 0d3FF0000000000000;
	selp.f64 	%fd130, 0d3FF0000000000000, %fd286, %p35;
	mad.lo.s32 	%r115, %r267, %r5, %r70;
	shl.b32 	%r116, %r115, 3;
	mov.u32 	%r117, _ZN6nlm_cu14shared_patchesE;
	add.s32 	%r118, %r117, %r116;
	ld.shared.f64 	%fd131, [%r118];
	fma.rn.f64 	%fd285, %fd130, %fd131, %fd285;
$L__BB0_68:
	add.s32 	%r268, %r70, 1;
	add.s32 	%r264, %r264, 1;
	add.s32 	%r263, %r263, 1;
	cvt.s64.s32 	%rd104, %r264;
	setp.gt.u64 	%p36, %rd25, %rd104;
	@%p36 bra 	$L__BB0_44;
$L__BB0_69:
	neg.f64 	%fd132, %fd285;
	div.rn.f64 	%fd92, %fd132, %fd55;
	fma.rn.f64 	%fd133, %fd92, 0d3FF71547652B82FE, 0d4338000000000000;
	{
	.reg .b32 %temp; 
	mov.b64 	{%r78, %temp}, %fd133;
	}
	mov.f64 	%fd134, 0dC338000000000000;
	add.rn.f64 	%fd135, %fd133, %fd134;
	fma.rn.f64 	%fd136, %fd135, 0dBFE62E42FEFA39EF, %fd92;
	fma.rn.f64 	%fd137, %fd135, 0dBC7ABC9E3B39803F, %fd136;
	fma.rn.f64 	%fd138, %fd137, 0d3E5ADE1569CE2BDF, 0d3E928AF3FCA213EA;
	fma.rn.f64 	%fd139, %fd138, %fd137, 0d3EC71DEE62401315;
	fma.rn.f64 	%fd140, %fd139, %fd137, 0d3EFA01997C89EB71;
	fma.rn.f64 	%fd141, %fd140, %fd137, 0d3F2A01A014761F65;
	fma.rn.f64 	%fd142, %fd141, %fd137, 0d3F56C16C1852B7AF;
	fma.rn.f64 	%fd143, %fd142, %fd137, 0d3F81111111122322;
	fma.rn.f64 	%fd144, %fd143, %fd137, 0d3FA55555555502A1;
	fma.rn.f64 	%fd145, %fd144, %fd137, 0d3FC5555555555511;
	fma.rn.f64 	%fd146, %fd145, %fd137, 0d3FE000000000000B;
	fma.rn.f64 	%fd147, %fd146, %fd137, 0d3FF0000000000000;
	fma.rn.f64 	%fd148, %fd147, %fd137, 0d3FF0000000000000;
	{
	.reg .b32 %temp; 
	mov.b64 	{%r79, %temp}, %fd148;
	}
	{
	.reg .b32 %temp; 
	mov.b64 	{%temp, %r80}, %fd148;
	}
	shl.b32 	%r119, %r78, 20;
	add.s32 	%r120, %r119, %r80;
	mov.b64 	%fd289, {%r79, %r120};
	{
	.reg .b32 %temp; 
	mov.b64 	{%temp, %r121}, %fd92;
	}
	mov.b32 	%f5, %r121;
	abs.f32 	%f4, %f5;
	setp.lt.f32 	%p37, %f4, 0f4086232B;
	@%p37 bra 	$L__BB0_72;
	setp.lt.f64 	%p38, %fd92, 0d0000000000000000;
	add.f64 	%fd149, %fd92, 0d7FF0000000000000;
	selp.f64 	%fd289, 0d0000000000000000, %fd149, %p38;
	setp.geu.f32 	%p39, %f4, 0f40874800;
	@%p39 bra 	$L__BB0_72;
	shr.u32 	%r122, %r78, 31;
	add.s32 	%r123, %r78, %r122;
	shr.s32 	%r124, %r123, 1;
	shl.b32 	%r125, %r124, 20;
	add.s32 	%r126, %r80, %r125;
	mov.b64 	%fd150, {%r79, %r126};
	sub.s32 	%r127, %r78, %r124;
	shl.b32 	%r128, %r127, 20;
	add.s32 	%r129, %r128, 1072693248;
	mov.b32 	%r130, 0;
	mov.b64 	%fd151, {%r130, %r129};
	mul.f64 	%fd289, %fd151, %fd150;
$L__BB0_72:
	ld.param.u64 	%rd93, [_ZN6nlm_cu15non_local_meansEPKdmdS1_mS1_Pd_param_1];
	ld.param.u64 	%rd88, [_ZN6nlm_cu15non_local_meansEPKdmdS1_mS1_Pd_param_0];
	mov.u32 	%r131, %tid.x;
	shl.b32 	%r132, %r131, 3;
	mov.u32 	%r133, _ZN6nlm_cu14shared_weightsE;
	add.s32 	%r134, %r133, %r132;
	st.shared.f64 	[%r134], %fd289;
	cvta.to.global.u64 	%rd49, %rd88;
	shl.b64 	%rd50, %rd103, 3;
	add.s64 	%rd51, %rd49, %rd50;
	ld.global.f64 	%fd152, [%rd51];
	fma.rn.f64 	%fd290, %fd289, %fd152, %fd290;
	st.global.f64 	[%rd3], %fd290;
	add.f64 	%fd291, %fd291, %fd289;
	add.s64 	%rd103, %rd103, 1;
	setp.gt.u64 	%p40, %rd93, %rd103;
	@%p40 bra 	$L__BB0_42;
$L__BB0_73:
	div.rn.f64 	%fd260, %fd290, %fd291;
	st.global.f64 	[%rd3], %fd260;
	ret;

}
.entry _ZN6nlm_cu11findPatchesEPKdPdii(
	.param .u64 .ptr .align 1 _ZN6nlm_cu11findPatchesEPKdPdii_param_0,
	.param .u64 .ptr .align 1 _ZN6nlm_cu11findPatchesEPKdPdii_param_1,
	.param .u32 _ZN6nlm_cu11findPatchesEPKdPdii_param_2,
	.param .u32 _ZN6nlm_cu11findPatchesEPKdPdii_param_3
)
{
	.reg .pred 	%p<35>;
	.reg .b32 	%r<118>;
	.reg .b64 	%rd<65>;
	.reg .b64 	%fd<16>;

	ld.param.u64 	%rd8, [_ZN6nlm_cu11findPatchesEPKdPdii_param_0];
	ld.param.u64 	%rd9, [_ZN6nlm_cu11findPatchesEPKdPdii_param_1];
	ld.param.u32 	%r57, [_ZN6nlm_cu11findPatchesEPKdPdii_param_2];
	ld.param.u32 	%r58, [_ZN6nlm_cu11findPatchesEPKdPdii_param_3];
	cvta.to.global.u64 	%rd1, %rd9;
	cvta.to.global.u64 	%rd2, %rd8;
	add.s32 	%r59, %r58, -1;
	shr.u32 	%r60, %r59, 31;
	add.s32 	%r61, %r59, %r60;
	shr.s32 	%r1, %r61, 1;
	min.s32 	%r62, %r57, %r58;
	setp.lt.s32 	%p1, %r62, 1;
	@%p1 bra 	$L__BB1_63;
	and.b32  	%r2, %r58, 7;
	add.s32 	%r3, %r2, -1;
	and.b32  	%r4, %r58, 3;
	add.s32 	%r5, %r4, -1;
	and.b32  	%r6, %r58, 2147483640;
	and.b32  	%r7, %r58, 1;
	neg.s32 	%r8, %r6;
	mov.b32 	%r90, 0;
	mov.u32 	%r109, %r90;
$L__BB1_2:
	sub.s32 	%r11, %r90, %r1;
	mov.b32 	%r92, 0;
$L__BB1_3:
	sub.s32 	%r14, %r92, %r1;
	mov.b32 	%r17, 0;
	mov.u32 	%r16, %r11;
$L__BB1_4:
	setp.lt.u32 	%p2, %r16, %r57;
	mul.lo.s32 	%r18, %r16, %r57;
	@%p2 bra 	$L__BB1_5;
	bra.uni 	$L__BB1_64;
$L__BB1_5:
	setp.lt.u32 	%p10, %r58, 8;
	mov.u32 	%r102, %r14;
	@%p10 bra 	$L__BB1_32;
	mov.b32 	%r99, 0;
	mov.u32 	%r102, %r14;
$L__BB1_7:
	.pragma "nounroll";
	setp.ge.u32 	%p11, %r102, %r57;
	mul.wide.s32 	%rd22, %r109, 8;
	add.s64 	%rd3, %rd1, %rd22;
	@%p11 bra 	$L__BB1_9;
	add.s32 	%r71, %r102, %r18;
	mul.wide.s32 	%rd24, %r71, 8;
	add.s64 	%rd25, %rd2, %rd24;
	ld.global.f64 	%fd1, [%rd25];
	st.global.f64 	[%rd3], %fd1;
	bra.uni 	$L__BB1_10;
$L__BB1_9:
	mov.b64 	%rd23, 0;
	st.global.u64 	[%rd3], %rd23;
$L__BB1_10:
	add.s32 	%r72, %r102, 1;
	setp.lt.u32 	%p12, %r72, %r57;
	cvt.s64.s32 	%rd26, %r18;
	cvt.s64.s32 	%rd27, %r102;
	add.s64 	%rd28, %rd27, %rd26;
	shl.b64 	%rd29, %rd28, 3;
	add.s64 	%rd4, %rd2, %rd29;
	@%p12 bra 	$L__BB1_12;
	mov.b64 	%rd30, 0;
	st.global.u64 	[%rd3+8], %rd30;
	bra.uni 	$L__BB1_13;
$L__BB1_12:
	ld.global.f64 	%fd2, [%rd4+8];
	st.global.f64 	[%rd3+8], %fd2;
$L__BB1_13:
	add.s32 	%r73, %r102, 2;
	setp.lt.u32 	%p13, %r73, %r57;
	@%p13 bra 	$L__BB1_15;
	mov.b64 	%rd31, 0;
	st.global.u64 	[%rd3+16], %rd31;
	bra.uni 	$L__BB1_16;
$L__BB1_15:
	ld.global.f64 	%fd3, [%rd4+16];
	st.global.f64 	[%rd3+16], %fd3;
$L__BB1_16:
	add.s32 	%r74, %r102, 3;
	setp.lt.u32 	%p14, %r74, %r57;
	@%p14 bra 	$L__BB1_18;
	mov.b64 	%rd32, 0;
	st.global.u64 	[%rd3+24], %rd32;
	bra.uni 	$L__BB1_19;
$L__BB1_18:
	ld.global.f64 	%fd4, [%rd4+24];
	st.global.f64 	[%rd3+24], %fd4;
$L__BB1_19:
	add.s32 	%r75, %r102, 4;
	setp.lt.u32 	%p15, %r75, %r57;
	@%p15 bra 	$L__BB1_21;
	mov.b64 	%rd33, 0;
	st.global.u64 	[%rd3+32], %rd33;
	bra.uni 	$L__BB1_22;
$L__BB1_21:
	ld.global.f64 	%fd5, [%rd4+32];
	st.global.f64 	[%rd3+32], %fd5;
$L__BB1_22:
	add.s32 	%r76, %r102, 5;
	setp.lt.u32 	%p16, %r76, %r57;
	@%p16 bra 	$L__BB1_24;
	mov.b64 	%rd34, 0;
	st.global.u64 	[%rd3+40], %rd34;
	bra.uni 	$L__BB1_25;
$L__BB1_24:
	ld.global.f64 	%fd6, [%rd4+40];
	st.global.f64 	[%rd3+40], %fd6;
$L__BB1_25:
	add.s32 	%r77, %r102, 6;
	setp.lt.u32 	%p17, %r77, %r57;
	@%p17 bra 	$L__BB1_27;
	mov.b64 	%rd35, 0;
	st.global.u64 	[%rd3+48], %rd35;
	bra.uni 	$L__BB1_28;
$L__BB1_27:
	ld.global.f64 	%fd7, [%rd4+48];
	st.global.f64 	[%rd3+48], %fd7;
$L__BB1_28:
	add.s32 	%r78, %r102, 7;
	setp.lt.u32 	%p18, %r78, %r57;
	@%p18 bra 	$L__BB1_30;
	mov.b64 	%rd36, 0;
	st.global.u64 	[%rd3+56], %rd36;
	bra.uni 	$L__BB1_31;
$L__BB1_30:
	ld.global.f64 	%fd8, [%rd4+56];
	st.global.f64 	[%rd3+56], %fd8;
$L__BB1_31:
	add.s32 	%r109, %r109, 8;
	add.s32 	%r102, %r102, 8;
	add.s32 	%r99, %r99, 8;
	setp.ne.s32 	%p19, %r99, %r6;
	@%p19 bra 	$L__BB1_7;
$L__BB1_32:
	setp.eq.s32 	%p20, %r2, 0;
	@%p20 bra 	$L__BB1_60;
	setp.lt.u32 	%p21, %r3, 3;
	@%p21 bra 	$L__BB1_47;
	setp.lt.u32 	%p22, %r102, %r57;
	mul.wide.s32 	%rd37, %r109, 8;
	add.s64 	%rd5, %rd1, %rd37;
	@%p22 bra 	$L__BB1_36;
	mov.b64 	%rd38, 0;
	st.global.u64 	[%rd5], %rd38;
	bra.uni 	$L__BB1_37;
$L__BB1_36:
	add.s32 	%r80, %r102, %r18;
	mul.wide.s32 	%rd39, %r80, 8;
	add.s64 	%rd40, %rd2, %rd39;
	ld.global.f64 	%fd9, [%rd40];
	st.global.f64 	[%rd5], %fd9;
$L__BB1_37:
	add.s32 	%r81, %r102, 1;
	setp.lt.u32 	%p23, %r81, %r57;
	cvt.s64.s32 	%rd41, %r18;
	cvt.s64.s32 	%rd42, %r102;
	add.s64 	%rd43, %rd42, %rd41;
	shl.b64 	%rd44, %rd43, 3;
	add.s64 	%rd6, %rd2, %rd44;
	@%p23 bra 	$L__BB1_39;
	mov.b64 	%rd45, 0;
	st.global.u64 	[%rd5+8], %rd45;
	bra.uni 	$L__BB1_40;
$L__BB1_39:
	ld.global.f64 	%fd10, [%rd6+8];
	st.global.f64 	[%rd5+8], %fd10;
$L__BB1_40:
	add.s32 	%r82, %r102, 2;
	setp.lt.u32 	%p24, %r82, %r57;
	@%p24 bra 	$L__BB1_42;
	mov.b64 	%rd46, 0;
	st.global.u64 	[%rd5+16], %rd46;
	bra.uni 	$L__BB1_43;
$L__BB1_42:
	ld.global.f64 	%fd11, [%rd6+16];
	st.global.f64 	[%rd5+16], %fd11;
$L__BB1_43:
	add.s32 	%r83, %r102, 3;
	setp.lt.u32 	%p25, %r83, %r57;
	@%p25 bra 	$L__BB1_45;
	mov.b64 	%rd47, 0;
	st.global.u64 	[%rd5+24], %rd47;
	bra.uni 	$L__BB1_46;
$L__BB1_45:
	ld.global.f64 	%fd12, [%rd6+24];
	st.global.f64 	[%rd5+24], %fd12;
$L__BB1_46:
	add.s32 	%r102, %r102, 4;
	add.s32 	%r109, %r109, 4;
$L__BB1_47:
	setp.eq.s32 	%p26, %r4, 0;
	@%p26 bra 	$L__BB1_60;
	setp.eq.s32 	%p27, %r5, 0;
	@%p27 bra 	$L__BB1_56;
	setp.lt.u32 	%p28, %r102, %r57;
	mul.wide.s32 	%rd48, %r109, 8;
	add.s64 	%rd7, %rd1, %rd48;
	@%p28 bra 	$L__BB1_51;
	mov.b64 	%rd49, 0;
	st.global.u64 	[%rd7], %rd49;
	bra.uni 	$L__BB1_52;
$L__BB1_51:
	add.s32 	%r85, %r102, %r18;
	mul.wide.s32 	%rd50, %r85, 8;
	add.s64 	%rd51, %rd2, %rd50;
	ld.global.f64 	%fd13, [%rd51];
	st.global.f64 	[%rd7], %fd13;
$L__BB1_52:
	add.s32 	%r86, %r102, 1;
	setp.lt.u32 	%p29, %r86, %r57;
	@%p29 bra 	$L__BB1_54;
	mov.b64 	%rd52, 0;
	st.global.u64 	[%rd7+8], %rd52;
	bra.uni 	$L__BB1_55;
$L__BB1_54:
	cvt.s64.s32 	%rd53, %r18;
	cvt.s64.s32 	%rd54, %r102;
	add.s64 	%rd55, %rd54, %rd53;
	shl.b64 	%rd56, %rd55, 3;
	add.s64 	%rd57, %rd2, %rd56;
	ld.global.f64 	%fd14, [%rd57+8];
	st.global.f64 	[%rd7+8], %fd14;
$L__BB1_55:
	add.s32 	%r102, %r102, 2;
	add.s32 	%r109, %r109, 2;
$L__BB1_56:
	setp.eq.s32 	%p30, %r7, 0;
	@%p30 bra 	$L__BB1_60;
	setp.lt.u32 	%p31, %r102, %r57;
	@%p31 bra 	$L__BB1_59;
	mul.wide.s32 	%rd58, %r109, 8;
	add.s64 	%rd59, %rd1, %rd58;
	mov.b64 	%rd60, 0;
	st.global.u64 	[%rd59], %rd60;
	add.s32 	%r109, %r109, 1;
	bra.uni 	$L__BB1_60;
$L__BB1_59:
	add.s32 	%r87, %r102, %r18;
	mul.wide.s32 	%rd61, %r87, 8;
	add.s64 	%rd62, %rd2, %rd61;
	ld.global.f64 	%fd15, [%rd62];
	mul.wide.s32 	%rd63, %r109, 8;
	add.s64 	%rd64, %rd1, %rd63;
	st.global.f64 	[%rd64], %fd15;
	add.s32 	%r109, %r109, 1;
$L__BB1_60:
	add.s32 	%r16, %r16, 1;
	add.s32 	%r17, %r17, 1;
	setp.eq.s32 	%p32, %r17, %r58;
	@%p32 bra 	$L__BB1_61;
	bra.uni 	$L__BB1_4;
$L__BB1_61:
	add.s32 	%r92, %r92, 1;
	setp.eq.s32 	%p33, %r92, %r57;
	@%p33 bra 	$L__BB1_62;
	bra.uni 	$L__BB1_3;
$L__BB1_62:
	add.s32 	%r90, %r90, 1;
	setp.ne.s32 	%p34, %r90, %r57;
	@%p34 bra 	$L__BB1_2;
$L__BB1_63:
	ret;
$L__BB1_64:
	setp.lt.u32 	%p3, %r58, 8;
	@%p3 bra 	$L__BB1_67;
	mov.u32 	%r110, %r8;
$L__BB1_66:
	.pragma "nounroll";
	mul.wide.s32 	%rd10, %r109, 8;
	add.s64 	%rd11, %rd1, %rd10;
	mov.b64 	%rd12, 0;
	st.global.u64 	[%rd11], %rd12;
	st.global.u64 	[%rd11+8], %rd12;
	st.global.u64 	[%rd11+16], %rd12;
	st.global.u64 	[%rd11+24], %rd12;
	st.global.u64 	[%rd11+32], %rd12;
	st.global.u64 	[%rd11+40], %rd12;
	st.global.u64 	[%rd11+48], %rd12;
	st.global.u64 	[%rd11+56], %rd12;
	add.s32 	%r109, %r109, 8;
	add.s32 	%r110, %r110, 8;
	setp.ne.s32 	%p4, %r110, 0;
	@%p4 bra 	$L__BB1_66;
$L__BB1_67:
	setp.eq.s32 	%p5, %r2, 0;
	@%p5 bra 	$L__BB1_60;
	setp.lt.u32 	%p6, %r3, 3;
	@%p6 bra 	$L__BB1_70;
	mul.wide.s32 	%rd13, %r109, 8;
	add.s64 	%rd14, %rd1, %rd13;
	mov.b64 	%rd15, 0;
	st.global.u64 	[%rd14], %rd15;
	st.global.u64 	[%rd14+8], %rd15;
	st.global.u64 	[%rd14+16], %rd15;
	st.global.u64 	[%rd14+24], %rd15;
	add.s32 	%r109, %r109, 4;
$L__BB1_70:
	setp.eq.s32 	%p7, %r4, 0;
	@%p7 bra 	$L__BB1_60;
	setp.eq.s32 	%p8, %r5, 0;
	@%p8 bra 	$L__BB1_73;
	mul.wide.s32 	%rd16, %r109, 8;
	add.s64 	%rd17, %rd1, %rd16;
	mov.b64 	%rd18, 0;
	st.global.u64 	[%rd17], %rd18;
	st.global.u64 	[%rd17+8], %rd18;
	add.s32 	%r109, %r109, 2;
$L__BB1_73:
	setp.eq.s32 	%p9, %r7, 0;
	@%p9 bra 	$L__BB1_60;
	mul.wide.s32 	%rd19, %r109, 8;
	add.s64 	%rd20, %rd1, %rd19;
	mov.b64 	%rd21, 0;
	st.global.u64 	[%rd20], %rd21;
	add.s32 	%r109, %r109, 1;
	bra.uni 	$L__BB1_60;

}
.func  (.param .b64 func_retval0) __internal_accurate_pow(
	.param .b64 __internal_accurate_pow_param_0
)
{
	.reg .pred 	%p<8>;
	.reg .b32 	%r<49>;
	.reg .b32 	%f<3>;
	.reg .b64 	%fd<109>;

	ld.param.f64 	%fd10, [__internal_accurate_pow_param_0];
	{
	.reg .b32 %temp; 
	mov.b64 	{%temp, %r46}, %fd10;
	}
	{
	.reg .b32 %temp; 
	mov.b64 	{%r45, %temp}, %fd10;
	}
	shr.u32 	%r47, %r46, 20;
	setp.gt.u32 	%p1, %r46, 1048575;
	@%p1 bra 	$L__BB2_2;
	mul.f64 	%fd11, %fd10, 0d4350000000000000;
	{
	.reg .b32 %temp; 
	mov.b64 	{%temp, %r46}, %fd11;
	}
	{
	.reg .b32 %temp; 
	mov.b64 	{%r45, %temp}, %fd11;
	}
	shr.u32 	%r16, %r46, 20;
	add.s32 	%r47, %r16, -54;
$L__BB2_2:
	add.s32 	%r48, %r47, -1023;
	and.b32  	%r17, %r46, -2146435073;
	or.b32  	%r18, %r17, 1072693248;
	mov.b64 	%fd107, {%r45, %r18};
	setp.lt.u32 	%p2, %r18, 1073127583;
	@%p2 bra 	$L__BB2_4;
	{
	.reg .b32 %temp; 
	mov.b64 	{%r19, %temp}, %fd107;
	}
	{
	.reg .b32 %temp; 
	mov.b64 	{%temp, %r20}, %fd107;
	}
	add.s32 	%r21, %r20, -1048576;
	mov.b64 	%fd107, {%r19, %r21};
	add.s32 	%r48, %r47, -1022;
$L__BB2_4:
	add.f64 	%fd12, %fd107, 0dBFF0000000000000;
	add.f64 	%fd13, %fd107, 0d3FF0000000000000;
	rcp.approx.ftz.f64 	%fd14, %fd13;
	neg.f64 	%fd15, %fd13;
	fma.rn.f64 	%fd16, %fd15, %fd14, 0d3FF0000000000000;
	fma.rn.f64 	%fd17, %fd16, %fd16, %fd16;
	fma.rn.f64 	%fd18, %fd17, %fd14, %fd14;
	mul.f64 	%fd19, %fd12, %fd18;
	fma.rn.f64 	%fd20, %fd12, %fd18, %fd19;
	mul.f64 	%fd21, %fd20, %fd20;
	fma.rn.f64 	%fd22, %fd21, 0d3EB0F5FF7D2CAFE2, 0d3ED0F5D241AD3B5A;
	fma.rn.f64 	%fd23, %fd22, %fd21, 0d3EF3B20A75488A3F;
	fma.rn.f64 	%fd24, %fd23, %fd21, 0d3F1745CDE4FAECD5;
	fma.rn.f64 	%fd25, %fd24, %fd21, 0d3F3C71C7258A578B;
	fma.rn.f64 	%fd26, %fd25, %fd21, 0d3F6249249242B910;
	fma.rn.f64 	%fd27, %fd26, %fd21, 0d3F89999999999DFB;
	sub.f64 	%fd28, %fd12, %fd20;
	add.f64 	%fd29, %fd28, %fd28;
	neg.f64 	%fd30, %fd20;
	fma.rn.f64 	%fd31, %fd30, %fd12, %fd29;
	mul.f64 	%fd32, %fd18, %fd31;
	fma.rn.f64 	%fd33, %fd21, %fd27, 0d3FB5555555555555;
	mov.f64 	%fd34, 0d3FB5555555555555;
	sub.f64 	%fd35, %fd34, %fd33;
	fma.rn.f64 	%fd36, %fd21, %fd27, %fd35;
	add.f64 	%fd37, %fd36, 0dBC46A4CB00B9E7B0;
	add.f64 	%fd38, %fd33, %fd37;
	sub.f64 	%fd39, %fd33, %fd38;
	add.f64 	%fd40, %fd37, %fd39;
	mul.rn.f64 	%fd41, %fd20, %fd20;
	neg.f64 	%fd42, %fd41;
	fma.rn.f64 	%fd43, %fd20, %fd20, %fd42;
	{
	.reg .b32 %temp; 
	mov.b64 	{%r22, %temp}, %fd32;
	}
	{
	.reg .b32 %temp; 
	mov.b64 	{%temp, %r23}, %fd32;
	}
	add.s32 	%r24, %r23, 1048576;
	mov.b64 	%fd44, {%r22, %r24};
	fma.rn.f64 	%fd45, %fd20, %fd44, %fd43;
	mul.rn.f64 	%fd46, %fd41, %fd20;
	neg.f64 	%fd47, %fd46;
	fma.rn.f64 	%fd48, %fd41, %fd20, %fd47;
	fma.rn.f64 	%fd49, %fd41, %fd32, %fd48;
	fma.rn.f64 	%fd50, %fd45, %fd20, %fd49;
	mul.rn.f64 	%fd51, %fd38, %fd46;
	neg.f64 	%fd52, %fd51;
	fma.rn.f64 	%fd53, %fd38, %fd46, %fd52;
	fma.rn.f64 	%fd54, %fd38, %fd50, %fd53;
	fma.rn.f64 	%fd55, %fd40, %fd46, %fd54;
	add.f64 	%fd56, %fd51, %fd55;
	sub.f64 	%fd57, %fd51, %fd56;
	add.f64 	%fd58, %fd55, %fd57;
	add.f64 	%fd59, %fd20, %fd56;
	sub.f64 	%fd60, %fd20, %fd59;
	add.f64 	%fd61, %fd56, %fd60;
	add.f64 	%fd62, %fd58, %fd61;
	add.f64 	%fd63, %fd32, %fd62;
	add.f64 	%fd64, %fd59, %fd63;
	sub.f64 	%fd65, %fd59, %fd64;
	add.f64 	%fd66, %fd63, %fd65;
	xor.b32  	%r25, %r48, -2147483648;
	mov.b32 	%r26, 1127219200;
	mov.b64 	%fd67, {%r25, %r26};
	mov.b32 	%r27, -2147483648;
	mov.b64 	%fd68, {%r27, %r26};
	sub.f64 	%fd69, %fd67, %fd68;
	fma.rn.f64 	%fd70, %fd69, 0d3FE62E42FEFA39EF, %fd64;
	fma.rn.f64 	%fd71, %fd69, 0dBFE62E42FEFA39EF, %fd70;
	sub.f64 	%fd72, %fd71, %fd64;
	sub.f64 	%fd73, %fd66, %fd72;
	fma.rn.f64 	%fd74, %fd69, 0d3C7ABC9E3B39803F, %fd73;
	add.f64 	%fd75, %fd70, %fd74;
	sub.f64 	%fd76, %fd70, %fd75;
	add.f64 	%fd77, %fd74, %fd76;
	mov.f64 	%fd78, 0d4000000000000000;
	{
	.reg .b32 %temp; 
	mov.b64 	{%temp, %r28}, %fd78;
	}
	{
	.reg .b32 %temp; 
	mov.b64 	{%r29, %temp}, %fd78;
	}
	shl.b32 	%r30, %r28, 1;
	setp.gt.u32 	%p3, %r30, -33554433;
	and.b32  	%r31, %r28, -15728641;
	selp.b32 	%r32, %r31, %r28, %p3;
	mov.b64 	%fd79, {%r29, %r32};
	mul.rn.f64 	%fd80, %fd75, %fd79;
	neg.f64 	%fd81, %fd80;
	fma.rn.f64 	%fd82, %fd75, %fd79, %fd81;
	fma.rn.f64 	%fd83, %fd77, %fd79, %fd82;
	add.f64 	%fd4, %fd80, %fd83;
	sub.f64 	%fd84, %fd80, %fd4;
	add.f64 	%fd5, %fd83, %fd84;
	fma.rn.f64 	%fd85, %fd4, 0d3FF71547652B82FE, 0d4338000000000000;
	{
	.reg .b32 %temp; 
	mov.b64 	{%r13, %temp}, %fd85;
	}
	mov.f64 	%fd86, 0dC338000000000000;
	add.rn.f64 	%fd87, %fd85, %fd86;
	fma.rn.f64 	%fd88, %fd87, 0dBFE62E42FEFA39EF, %fd4;
	fma.rn.f64 	%fd89, %fd87, 0dBC7ABC9E3B39803F, %fd88;
	fma.rn.f64 	%fd90, %fd89, 0d3E5ADE1569CE2BDF, 0d3E928AF3FCA213EA;
	fma.rn.f64 	%fd91, %fd90, %fd89, 0d3EC71DEE62401315;
	fma.rn.f64 	%fd92, %fd91, %fd89, 0d3EFA01997C89EB71;
	fma.rn.f64 	%fd93, %fd92, %fd89, 0d3F2A01A014761F65;
	fma.rn.f64 	%fd94, %fd93, %fd89, 0d3F56C16C1852B7AF;
	fma.rn.f64 	%fd95, %fd94, %fd89, 0d3F81111111122322;
	fma.rn.f64 	%fd96, %fd95, %fd89, 0d3FA55555555502A1;
	fma.rn.f64 	%fd97, %fd96, %fd89, 0d3FC5555555555511;
	fma.rn.f64 	%fd98, %fd97, %fd89, 0d3FE000000000000B;
	fma.rn.f64 	%fd99, %fd98, %fd89, 0d3FF0000000000000;
	fma.rn.f64 	%fd100, %fd99, %fd89, 0d3FF0000000000000;
	{
	.reg .b32 %temp; 
	mov.b64 	{%r14, %temp}, %fd100;
	}
	{
	.reg .b32 %temp; 
	mov.b64 	{%temp, %r15}, %fd100;
	}
	shl.b32 	%r33, %r13, 20;
	add.s32 	%r34, %r33, %r15;
	mov.b64 	%fd108, {%r14, %r34};
	{
	.reg .b32 %temp; 
	mov.b64 	{%temp, %r35}, %fd4;
	}
	mov.b32 	%f2, %r35;
	abs.f32 	%f1, %f2;
	setp.lt.f32 	%p4, %f1, 0f4086232B;
	@%p4 bra 	$L__BB2_7;
	setp.lt.f64 	%p5, %fd4, 0d0000000000000000;
	add.f64 	%fd101, %fd4, 0d7FF0000000000000;
	selp.f64 	%fd108, 0d0000000000000000, %fd101, %p5;
	setp.geu.f32 	%p6, %f1, 0f40874800;
	@%p6 bra 	$L__BB2_7;
	shr.u32 	%r36, %r13, 31;
	add.s32 	%r37, %r13, %r36;
	shr.s32 	%r38, %r37, 1;
	shl.b32 	%r39, %r38, 20;
	add.s32 	%r40, %r15, %r39;
	mov.b64 	%fd102, {%r14, %r40};
	sub.s32 	%r41, %r13, %r38;
	shl.b32 	%r42, %r41, 20;
	add.s32 	%r43, %r42, 1072693248;
	mov.b32 	%r44, 0;
	mov.b64 	%fd103, {%r44, %r43};
	mul.f64 	%fd108, %fd103, %fd102;
$L__BB2_7:
	abs.f64 	%fd104, %fd108;
	setp.eq.f64 	%p7, %fd104, 0d7FF0000000000000;
	fma.rn.f64 	%fd105, %fd108, %fd5, %fd108;
	selp.f64 	%fd106, %fd108, %fd105, %p7;
	st.param.f64 	[func_retval0], %fd106;
	ret;

}


// ===== COMPILED SASS (sm_100) =====

	.target	sm_100

	.elftype	@"ET_EXEC"


//--------------------- .note.nv.tkinfo           --------------------------
	.section	.note.nv.tkinfo,"",@"SHT_NOTE"
	.sectionflags	@"SHF_NOTE_NV_TKINFO"
	.tkinfo
        /*0018*/ 	.word	0x00000002
        /*0030*/ 	.string	""
        /*0030*/ 	.string	"ptxas"
        /*0030*/ 	.string	"Cuda compilation tools, release 13.0, V13.0.88"
        /*0030*/ 	.string	"Build cuda_13.0.r13.0/compiler.36424714_0"
        /*0030*/ 	.string	"-arch sm_100 -m 64 "



//--------------------- .note.nv.cuinfo           --------------------------
	.section	.note.nv.cuinfo,"",@"SHT_NOTE"
	.sectionflags	@"SHF_NOTE_NV_CUINFO"
        /*0018*/ 	.short	0x0002
        /*001a*/ 	.short	0x0064
        /*001c*/ 	.short	0x0082
	.zero		2


//--------------------- .nv.info                  --------------------------
	.section	.nv.info,"",@"SHT_CUDA_INFO"
	.align	4


	//----- nvinfo : EIATTR_REGCOUNT
	.align		4
        /*0000*/ 	.byte	0x04, 0x2f
        /*0002*/ 	.short	(.L_1 - .L_0)
	.align		4
.L_0:
        /*0004*/ 	.word	index@(_ZN6nlm_cu15non_local_meansEPKdmdS1_mS1_Pd)
        /*0008*/ 	.word	0x00000025


	//----- nvinfo : EIATTR_FRAME_SIZE
	.align		4
.L_1:
        /*000c*/ 	.byte	0x04, 0x11
        /*000e*/ 	.short	(.L_3 - .L_2)
	.align		4
.L_2:
        /*0010*/ 	.word	index@($_ZN6nlm_cu15non_local_meansEPKdmdS1_mS1_Pd$__internal_accurate_pow)
        /*0014*/ 	.word	0x00000000


	//----- nvinfo : EIATTR_FRAME_SIZE
	.align		4
.L_3:
        /*0018*/ 	.byte	0x04, 0x11
        /*001a*/ 	.short	(.L_5 - .L_4)
	.align		4
.L_4:
        /*001c*/ 	.word	index@($__internal_0_$__cuda_sm20_div_rn_f64_full)
        /*0020*/ 	.word	0x00000000


	//----- nvinfo : EIATTR_FRAME_SIZE
	.align		4
.L_5:
        /*0024*/ 	.byte	0x04, 0x11
        /*0026*/ 	.short	(.L_7 - .L_6)
	.align		4
.L_6:
        /*0028*/ 	.word	index@(_ZN6nlm_cu15non_local_meansEPKdmdS1_mS1_Pd)
        /*002c*/ 	.word	0x00000000


	//----- nvinfo : EIATTR_REGCOUNT
	.align		4
.L_7:
        /*0030*/ 	.byte	0x04, 0x2f
        /*0032*/ 	.short	(.L_9 - .L_8)
	.align		4
.L_8:
        /*0034*/ 	.word	index@(_ZN6nlm_cu11findPatchesEPKdPdii)
        /*0038*/ 	.word	0x00000020


	//----- nvinfo : EIATTR_FRAME_SIZE
	.align		4
.L_9:
        /*003c*/ 	.byte	0x04, 0x11
        /*003e*/ 	.short	(.L_11 - .L_10)
	.align		4
.L_10:
        /*0040*/ 	.word	index@(_ZN6nlm_cu11findPatchesEPKdPdii)
        /*0044*/ 	.word	0x00000000


	//----- nvinfo : EIATTR_MIN_STACK_SIZE
	.align		4
.L_11:
        /*0048*/ 	.byte	0x04, 0x12
        /*004a*/ 	.short	(.L_13 - .L_12)
	.align		4
.L_12:
        /*004c*/ 	.word	index@(_ZN6nlm_cu11findPatchesEPKdPdii)
        /*0050*/ 	.word	0x00000000


	//----- nvinfo : EIATTR_MIN_STACK_SIZE
	.align		4
.L_13:
        /*0054*/ 	.byte	0x04, 0x12
        /*0056*/ 	.short	(.L_15 - .L_14)
	.align		4
.L_14:
        /*0058*/ 	.word	index@(_ZN6nlm_cu15non_local_meansEPKdmdS1_mS1_Pd)
        /*005c*/ 	.word	0x00000000
.L_15:


//--------------------- .nv.compat                --------------------------
	.section	.nv.compat,"",@"SHT_CUDA_COMPAT_INFO"
	.align	4
        /*0000*/ 	.byte	0x02, 0x09, 0x00, 0x00, 0x02, 0x02, 0x01, 0x00, 0x02, 0x05, 0x05, 0x00, 0x03, 0x07, 0x01, 0x01
        /*0010*/ 	.byte	0x02, 0x03, 0x00, 0x00, 0x02, 0x06, 0x01, 0x00, 0x04, 0x0b, 0x08, 0x00, 0x01, 0x00, 0x00, 0x00
        /*0020*/ 	.byte	0x00, 0x00, 0x00, 0x00


//--------------------- .nv.info._ZN6nlm_cu11findPatchesEPKdPdii --------------------------
	.section	.nv.info._ZN6nlm_cu11findPatchesEPKdPdii,"",@"SHT_CUDA_INFO"
	.sectionflags	@""
	.align	4


	//----- nvinfo : EIATTR_CUDA_API_VERSION
	.align		4
        /*0000*/ 	.byte	0x04, 0x37
        /*0002*/ 	.short	(.L_17 - .L_16)
.L_16:
        /*0004*/ 	.word	0x00000082


	//----- nvinfo : EIATTR_KPARAM_INFO
	.align		4
.L_17:
        /*0008*/ 	.byte	0x04, 0x17
        /*000a*/ 	.short	(.L_19 - .L_18)
.L_18:
        /*000c*/ 	.word	0x00000000
        /*0010*/ 	.short	0x0003
        /*0012*/ 	.short	0x0014
        /*0014*/ 	.byte	0x00, 0xf0, 0x11, 0x00


	//----- nvinfo : EIATTR_KPARAM_INFO
	.align		4
.L_19:
        /*0018*/ 	.byte	0x04, 0x17
        /*001a*/ 	.short	(.L_21 - .L_20)
.L_20:
        /*001c*/ 	.word	0x00000000
        /*0020*/ 	.short	0x0002
        /*0022*/ 	.short	0x0010
        /*0024*/ 	.byte	0x00, 0xf0, 0x11, 0x00


	//----- nvinfo : EIATTR_KPARAM_INFO
	.align		4
.L_21:
        /*0028*/ 	.byte	0x04, 0x17
        /*002a*/ 	.short	(.L_23 - .L_22)
.L_22:
        /*002c*/ 	.word	0x00000000
        /*0030*/ 	.short	0x0001
        /*0032*/ 	.short	0x0008
        /*0034*/ 	.byte	0x00, 0xf5, 0x21, 0x00


	//----- nvinfo : EIATTR_KPARAM_INFO
	.align		4
.L_23:
        /*0038*/ 	.byte	0x04, 0x17
        /*003a*/ 	.short	(.L_25 - .L_24)
.L_24:
        /*003c*/ 	.word	0x00000000
        /*0040*/ 	.short	0x0000
        /*0042*/ 	.short	0x0000
        /*0044*/ 	.byte	0x00, 0xf5, 0x21, 0x00


	//----- nvinfo : EIATTR_SPARSE_MMA_MASK
	.align		4
.L_25:
        /*0048*/ 	.byte	0x03, 0x50
        /*004a*/ 	.short	0x0000


	//----- nvinfo : EIATTR_MAXREG_COUNT
	.align		4
        /*004c*/ 	.byte	0x03, 0x1b
        /*004e*/ 	.short	0x00ff


	//----- nvinfo : EIATTR_MERCURY_ISA_VERSION
	.align		4
        /*0050*/ 	.byte	0x03, 0x5f
        /*0052*/ 	.short	0x0101


	//----- nvinfo : EIATTR_VRC_CTA_INIT_COUNT
	.align		4
        /*0054*/ 	.byte	0x02, 0x4a
	.zero		1
	.zero		1


	//----- nvinfo : EIATTR_EXIT_INSTR_OFFSETS
	.align		4
        /*0058*/ 	.byte	0x04, 0x1c
        /*005a*/ 	.short	(.L_27 - .L_26)


	//   ....[0]....
.L_26:
        /*005c*/ 	.word	0x00000040


	//   ....[1]....
        /*0060*/ 	.word	0x00000e30


	//----- nvinfo : EIATTR_CBANK_PARAM_SIZE
	.align		4
.L_27:
        /*0064*/ 	.byte	0x03, 0x19
        /*0066*/ 	.short	0x0018


	//----- nvinfo : EIATTR_PARAM_CBANK
	.align		4
        /*0068*/ 	.byte	0x04, 0x0a
        /*006a*/ 	.short	(.L_29 - .L_28)
	.align		4
.L_28:
        /*006c*/ 	.word	index@(.nv.constant0._ZN6nlm_cu11findPatchesEPKdPdii)
        /*0070*/ 	.short	0x0380
        /*0072*/ 	.short	0x0018


	//----- nvinfo : EIATTR_SW_WAR
	.align		4
.L_29:
        /*0074*/ 	.byte	0x04, 0x36
        /*0076*/ 	.short	(.L_31 - .L_30)
.L_30:
        /*0078*/ 	.word	0x00000008
.L_31:


//--------------------- .nv.info._ZN6nlm_cu15non_local_meansEPKdmdS1_mS1_Pd --------------------------
	.section	.nv.info._ZN6nlm_cu15non_local_meansEPKdmdS1_mS1_Pd,"",@"SHT_CUDA_INFO"
	.sectionflags	@""
	.align	4


	//----- nvinfo : EIATTR_CUDA_API_VERSION
	.align		4
        /*0000*/ 	.byte	0x04, 0x37
        /*0002*/ 	.short	(.L_33 - .L_32)
.L_32:
        /*0004*/ 	.word	0x00000082


	//----- nvinfo : EIATTR_KPARAM_INFO
	.align		4
.L_33:
        /*0008*/ 	.byte	0x04, 0x17
        /*000a*/ 	.short	(.L_35 - .L_34)
.L_34:
        /*000c*/ 	.word	0x00000000
        /*0010*/ 	.short	0x0006
        /*0012*/ 	.short	0x0030
        /*0014*/ 	.byte	0x00, 0xf5, 0x21, 0x00


	//----- nvinfo : EIATTR_KPARAM_INFO
	.align		4
.L_35:
        /*0018*/ 	.byte	0x04, 0x17
        /*001a*/ 	.short	(.L_37 - .L_36)
.L_36:
        /*001c*/ 	.word	0x00000000
        /*0020*/ 	.short	0x0005
        /*0022*/ 	.short	0x0028
        /*0024*/ 	.byte	0x00, 0xf5, 0x21, 0x00


	//----- nvinfo : EIATTR_KPARAM_INFO
	.align		4
.L_37:
        /*0028*/ 	.byte	0x04, 0x17
        /*002a*/ 	.short	(.L_39 - .L_38)
.L_38:
        /*002c*/ 	.word	0x00000000
        /*0030*/ 	.short	0x0004
        /*0032*/ 	.short	0x0020
        /*0034*/ 	.byte	0x00, 0xf0, 0x21, 0x00


	//----- nvinfo : EIATTR_KPARAM_INFO
	.align		4
.L_39:
        /*0038*/ 	.byte	0x04, 0x17
        /*003a*/ 	.short	(.L_41 - .L_40)
.L_40:
        /*003c*/ 	.word	0x00000000
        /*0040*/ 	.short	0x0003
        /*0042*/ 	.short	0x0018
        /*0044*/ 	.byte	0x00, 0xf5, 0x21, 0x00


	//----- nvinfo : EIATTR_KPARAM_INFO
	.align		4
.L_41:
        /*0048*/ 	.byte	0x04, 0x17
        /*004a*/ 	.short	(.L_43 - .L_42)
.L_42:
        /*004c*/ 	.word	0x00000000
        /*0050*/ 	.short	0x0002
        /*0052*/ 	.short	0x0010
        /*0054*/ 	.byte	0x00, 0xf0, 0x21, 0x00


	//----- nvinfo : EIATTR_KPARAM_INFO
	.align		4
.L_43:
        /*0058*/ 	.byte	0x04, 0x17
        /*005a*/ 	.short	(.L_45 - .L_44)
.L_44:
        /*005c*/ 	.word	0x00000000
        /*0060*/ 	.short	0x0001
        /*0062*/ 	.short	0x0008
        /*0064*/ 	.byte	0x00, 0xf0, 0x21, 0x00


	//----- nvinfo : EIATTR_KPARAM_INFO
	.align		4
.L_45:
        /*0068*/ 	.byte	0x04, 0x17
        /*006a*/ 	.short	(.L_47 - .L_46)
.L_46:
        /*006c*/ 	.word	0x00000000
        /*0070*/ 	.short	0x0000
        /*0072*/ 	.short	0x0000
        /*0074*/ 	.byte	0x00, 0xf5, 0x21, 0x00


	//----- nvinfo : EIATTR_SPARSE_MMA_MASK
	.align		4
.L_47:
        /*0078*/ 	.byte	0x03, 0x50
        /*007a*/ 	.short	0x0000


	//----- nvinfo : EIATTR_MAXREG_COUNT
	.align		4
        /*007c*/ 	.byte	0x03, 0x1b
        /*007e*/ 	.short	0x00ff


	//----- nvinfo : EIATTR_MERCURY_ISA_VERSION
	.align		4
        /*0080*/ 	.byte	0x03, 0x5f
        /*0082*/ 	.short	0x0101


	//----- nvinfo : EIATTR_VRC_CTA_INIT_COUNT
	.align		4
        /*0084*/ 	.byte	0x02, 0x4a
	.zero		1
	.zero		1


	//----- nvinfo : EIATTR_EXIT_INSTR_OFFSETS
	.align		4
        /*0088*/ 	.byte	0x04, 0x1c
        /*008a*/ 	.short	(.L_49 - .L_48)


	//   ....[0]....
.L_48:
        /*008c*/ 	.word	0x00003830


	//----- nvinfo : EIATTR_CRS_STACK_SIZE
	.align		4
.L_49:
        /*0090*/ 	.byte	0x04, 0x1e
        /*0092*/ 	.short	(.L_51 - .L_50)
.L_50:
        /*0094*/ 	.word	0x00000000


	//----- nvinfo : EIATTR_CBANK_PARAM_SIZE
	.align		4
.L_51:
        /*0098*/ 	.byte	0x03, 0x19
        /*009a*/ 	.short	0x0038


	//----- nvinfo : EIATTR_PARAM_CBANK
	.align		4
        /*009c*/ 	.byte	0x04, 0x0a
        /*009e*/ 	.short	(.L_53 - .L_52)
	.align		4
.L_52:
        /*00a0*/ 	.word	index@(.nv.constant0._ZN6nlm_cu15non_local_meansEPKdmdS1_mS1_Pd)
        /*00a4*/ 	.short	0x0380
        /*00a6*/ 	.short	0x0038


	//----- nvinfo : EIATTR_SW_WAR
	.align		4
.L_53:
        /*00a8*/ 	.byte	0x04, 0x36
        /*00aa*/ 	.short	(.L_55 - .L_54)
.L_54:
        /*00ac*/ 	.word	0x00000008
.L_55:


//--------------------- .nv.callgraph             --------------------------
	.section	.nv.callgraph,"",@"SHT_CUDA_CALLGRAPH"
	.align	4
	.sectionentsize	8
	.align		4
        /*0000*/ 	.word	0x00000000
	.align		4
        /*0004*/ 	.word	0xffffffff
	.align		4
        /*0008*/ 	.word	0x00000000
	.align		4
        /*000c*/ 	.word	0xfffffffe
	.align		4
        /*0010*/ 	.word	0x00000000
	.align		4
        /*0014*/ 	.word	0xfffffffd
	.align		4
        /*0018*/ 	.word	0x00000000
	.align		4
        /*001c*/ 	.word	0xfffffffc


//--------------------- .text._ZN6nlm_cu11findPatchesEPKdPdii --------------------------
	.section	.text._ZN6nlm_cu11findPatchesEPKdPdii,"ax",@progbits
	.align	128
.text._ZN6nlm_cu11findPatchesEPKdPdii:
        .type           _ZN6nlm_cu11findPatchesEPKdPdii,@function
        .size           _ZN6nlm_cu11findPatchesEPKdPdii,(.L_x_83 - _ZN6nlm_cu11findPatchesEPKdPdii)
        .other          _ZN6nlm_cu11findPatchesEPKdPdii,@"STO_CUDA_ENTRY STV_DEFAULT"
_ZN6nlm_cu11findPatchesEPKdPdii:
[----:B------:R-:W-:Y:S08]  /*0000*/  LDC R1, c[0x0][0x37c] ;  /* 0x0000df00ff017b82 */ /* 0x000ff00000000800 */
[----:B------:R-:W0:Y:S02]  /*0010*/  LDC.64 R6, c[0x0][0x390] ;  /* 0x0000e400ff067b82 */ /* 0x000e240000000a00 */
[----:B0-----:R-:W-:-:S04]  /*0020*/  VIMNMX R0, PT, PT, R6, R7, PT ;  /* 0x0000000706007248 */ /* 0x001fc80003fe0100 */
[----:B------:R-:W-:-:S13]  /*0030*/  ISETP.GE.AND P0, PT, R0, 0x1, PT ;  /* 0x000000010000780c */ /* 0x000fda0003f06270 */
[----:B------:R-:W-:Y:S05]  /*0040*/  @!P0 EXIT ;  /* 0x000000000000894d */ /* 0x000fea0003800000 */
[C---:B------:R-:W-:Y:S01]  /*0050*/  VIADD R5, R7.reuse, 0xffffffff ;  /* 0xffffffff07057836 */ /* 0x040fe20000000000 */
[C---:B------:R-:W-:Y:S01]  /*0060*/  LOP3.LUT R0, R7.reuse, 0x7, RZ, 0xc0, !PT ;  /* 0x0000000707007812 */ /* 0x040fe200078ec0ff */
[----:B------:R-:W-:Y:S01]  /*0070*/  IMAD.MOV.U32 R21, RZ, RZ, RZ ;  /* 0x000000ffff157224 */ /* 0x000fe200078e00ff */
[C---:B------:R-:W-:Y:S01]  /*0080*/  LOP3.LUT R2, R7.reuse, 0x3, RZ, 0xc0, !PT ;  /* 0x0000000307027812 */ /* 0x040fe200078ec0ff */
[----:B------:R-:W0:Y:S01]  /*0090*/  LDCU.64 UR8, c[0x0][0x358] ;  /* 0x00006b00ff0877ac */ /* 0x000e220008000a00 */
[----:B------:R-:W-:Y:S01]  /*00a0*/  LOP3.LUT R3, R7, 0x7ffffff8, RZ, 0xc0, !PT ;  /* 0x7ffffff807037812 */ /* 0x000fe200078ec0ff */
[----:B------:R-:W-:Y:S01]  /*00b0*/  VIADD R6, R0, 0xffffffff ;  /* 0xffffffff00067836 */ /* 0x000fe20000000000 */
[----:B------:R-:W-:Y:S01]  /*00c0*/  LEA.HI R9, R5, R5, RZ, 0x1 ;  /* 0x0000000505097211 */ /* 0x000fe200078f08ff */
[----:B------:R-:W-:Y:S01]  /*00d0*/  UMOV UR4, URZ ;  /* 0x000000ff00047c82 */ /* 0x000fe20008000000 */
[----:B------:R-:W-:Y:S01]  /*00e0*/  LOP3.LUT R4, R7, 0x1, RZ, 0xc0, !PT ;  /* 0x0000000107047812 */ /* 0x000fe200078ec0ff */
[----:B------:R-:W-:Y:S01]  /*00f0*/  VIADD R7, R2, 0xffffffff ;  /* 0xffffffff02077836 */ /* 0x000fe20000000000 */
[----:B------:R-:W-:Y:S01]  /*0100*/  SHF.R.S32.HI R9, RZ, 0x1, R9 ;  /* 0x00000001ff097819 */ /* 0x000fe20000011409 */
[----:B------:R-:W-:-:S07]  /*0110*/  IMAD.MOV R8, RZ, RZ, -R3 ;  /* 0x000000ffff087224 */ /* 0x000fce00078e0a03 */
.L_x_15:
[----:B-1----:R-:W1:Y:S01]  /*0120*/  LDCU UR5, c[0x0][0x390] ;  /* 0x00007200ff0577ac */ /* 0x002e620008000800 */
[----:B------:R-:W-:Y:S01]  /*0130*/  IADD3 R10, PT, PT, -R9, UR4, RZ ;  /* 0x00000004090a7c10 */ /* 0x000fe2000fffe1ff */
[----:B------:R-:W-:Y:S01]  /*0140*/  IMAD.MOV.U32 R18, RZ, RZ, RZ ;  /* 0x000000ffff127224 */ /* 0x000fe200078e00ff */
[----:B------:R-:W-:-:S04]  /*0150*/  UIADD3 UR4, UPT, UPT, UR4, 0x1, URZ ;  /* 0x0000000104047890 */ /* 0x000fc8000fffe0ff */
[----:B01234-:R-:W-:-:S11]  /*0160*/  UISETP.NE.AND UP0, UPT, UR4, UR5, UPT ;  /* 0x000000050400728c */ /* 0x01ffd6000bf05270 */
.L_x_14:
[----:B------:R-:W-:Y:S01]  /*0170*/  IMAD.IADD R11, R18, 0x1, -R9 ;  /* 0x00000001120b7824 */ /* 0x000fe200078e0a09 */
[----:B------:R-:W-:Y:S01]  /*0180*/  UMOV UR5, URZ ;  /* 0x000000ff00057c82 */ /* 0x000fe20008000000 */
[----:B01234-:R-:W-:-:S07]  /*0190*/  IMAD.MOV.U32 R19, RZ, RZ, R10 ;  /* 0x000000ffff137224 */ /* 0x01ffce00078e000a */
.L_x_13:
[----:B-1----:R-:W1:Y:S02]  /*01a0*/  LDC R20, c[0x0][0x390] ;  /* 0x0000e400ff147b82 */ /* 0x002e640000000800 */
[CC--:B-1----:R-:W-:Y:S01]  /*01b0*/  ISETP.GE.U32.AND P0, PT, R19.reuse, R20.reuse, PT ;  /* 0x000000141300720c */ /* 0x0c2fe20003f06070 */
[----:B------:R-:W-:-:S12]  /*01c0*/  IMAD R22, R19, R20, RZ ;  /* 0x0000001413167224 */ /* 0x000fd800078e02ff */
[----:B0-234-:R-:W-:Y:S05]  /*01d0*/  @!P0 BRA `(.L_x_0) ;  /* 0x0000000000b08947 */ /* 0x01dfea0003800000 */
[----:B------:R-:W1:Y:S01]  /*01e0*/  LDCU UR6, c[0x0][0x394] ;  /* 0x00007280ff0677ac */ /* 0x000e620008000800 */
[----:B------:R-:W-:Y:S01]  /*01f0*/  ISETP.NE.AND P1, PT, R0, RZ, PT ;  /* 0x000000ff0000720c */ /* 0x000fe20003f25270 */
[----:B-1----:R-:W-:-:S09]  /*0200*/  UISETP.GE.U32.AND UP1, UPT, UR6, 0x8, UPT ;  /* 0x000000080600788c */ /* 0x002fd2000bf26070 */
[----:B------:R-:W-:Y:S05]  /*0210*/  BRA.U !UP1, `(.L_x_1) ;  /* 0x00000001093c7547 */ /* 0x000fea000b800000 */
[----:B------:R-:W1:Y:S01]  /*0220*/  LDC.64 R12, c[0x0][0x388] ;  /* 0x0000e200ff0c7b82 */ /* 0x000e620000000a00 */
[----:B------:R-:W-:-:S07]  /*0230*/  IMAD.MOV.U32 R5, RZ, RZ, R8 ;  /* 0x000000ffff057224 */ /* 0x000fce00078e0008 */
.L_x_2:
[----:B------:R-:W-:Y:S02]  /*0240*/  VIADD R5, R5, 0x8 ;  /* 0x0000000805057836 */ /* 0x000fe40000000000 */
[----:B-12---:R-:W-:-:S03]  /*0250*/  IMAD.WIDE R14, R21, 0x8, R12 ;  /* 0x00000008150e7825 */ /* 0x006fc600078e020c */
[----:B------:R-:W-:Y:S01]  /*0260*/  ISETP.NE.AND P0, PT, R5, RZ, PT ;  /* 0x000000ff0500720c */ /* 0x000fe20003f05270 */
[----:B------:R-:W-:Y:S01]  /*0270*/  VIADD R21, R21, 0x8 ;  /* 0x0000000815157836 */ /* 0x000fe20000000000 */
[----:B0-----:R2:W-:Y:S04]  /*0280*/  STG.E.64 desc[UR8][R14.64], RZ ;  /* 0x000000ff0e007986 */ /* 0x0015e8000c101b08 */
[----:B------:R2:W-:Y:S04]  /*0290*/  STG.E.64 desc[UR8][R14.64+0x8], RZ ;  /* 0x000008ff0e007986 */ /* 0x0005e8000c101b08 */
[----:B------:R2:W-:Y:S04]  /*02a0*/  STG.E.64 desc[UR8][R14.64+0x10], RZ ;  /* 0x000010ff0e007986 */ /* 0x0005e8000c101b08 */
[----:B------:R2:W-:Y:S04]  /*02b0*/  STG.E.64 desc[UR8][R14.64+0x18], RZ ;  /* 0x000018ff0e007986 */ /* 0x0005e8000c101b08 */
[----:B------:R2:W-:Y:S04]  /*02c0*/  STG.E.64 desc[UR8][R14.64+0x20], RZ ;  /* 0x000020ff0e007986 */ /* 0x0005e8000c101b08 */
[----:B------:R2:W-:Y:S04]  /*02d0*/  STG.E.64 desc[UR8][R14.64+0x28], RZ ;  /* 0x000028ff0e007986 */ /* 0x0005e8000c101b08 */
[----:B------:R2:W-:Y:S04]  /*02e0*/  STG.E.64 desc[UR8][R14.64+0x30], RZ ;  /* 0x000030ff0e007986 */ /* 0x0005e8000c101b08 */
[----:B------:R2:W-:Y:S01]  /*02f0*/  STG.E.64 desc[UR8][R14.64+0x38], RZ ;  /* 0x000038ff0e007986 */ /* 0x0005e2000c101b08 */
[----:B------:R-:W-:Y:S05]  /*0300*/  @P0 BRA `(.L_x_2) ;  /* 0xfffffffc00cc0947 */ /* 0x000fea000383ffff */
.L_x_1:
[----:B------:R-:W-:Y:S05]  /*0310*/  @!P1 BRA `(.L_x_3) ;  /* 0x0000000800a09947 */ /* 0x000fea0003800000 */
[----:B------:R-:W-:Y:S02]  /*0320*/  ISETP.GE.U32.AND P0, PT, R6, 0x3, PT ;  /* 0x000000030600780c */ /* 0x000fe40003f06070 */
[----:B------:R-:W-:-:S11]  /*0330*/  ISETP.NE.AND P1, PT, R2, RZ, PT ;  /* 0x000000ff0200720c */ /* 0x000fd60003f25270 */
[----:B------:R-:W-:Y:S05]  /*0340*/  @!P0 BRA `(.L_x_4) ;  /* 0x00000000001c8947 */ /* 0x000fea0003800000 */
[----:B------:R-:W1:Y:S02]  /*0350*/  LDC.64 R12, c[0x0][0x388] ;  /* 0x0000e200ff0c7b82 */ /* 0x000e640000000a00 */
[----:B-1----:R-:W-:-:S04]  /*0360*/  IMAD.WIDE R12, R21, 0x8, R12 ;  /* 0x00000008150c7825 */ /* 0x002fc800078e020c */
[----:B------:R-:W-:Y:S01]  /*0370*/  VIADD R21, R21, 0x4 ;  /* 0x0000000415157836 */ /* 0x000fe20000000000 */
[----:B0-----:R1:W-:Y:S04]  /*0380*/  STG.E.64 desc[UR8][R12.64], RZ ;  /* 0x000000ff0c007986 */ /* 0x0013e8000c101b08 */
[----:B------:R1:W-:Y:S04]  /*0390*/  STG.E.64 desc[UR8][R12.64+0x8], RZ ;  /* 0x000008ff0c007986 */ /* 0x0003e8000c101b08 */
[----:B------:R1:W-:Y:S04]  /*03a0*/  STG.E.64 desc[UR8][R12.64+0x10], RZ ;  /* 0x000010ff0c007986 */ /* 0x0003e8000c101b08 */
[----:B------:R1:W-:Y:S02]  /*03b0*/  STG.E.64 desc[UR8][R12.64+0x18], RZ ;  /* 0x000018ff0c007986 */ /* 0x0003e4000c101b08 */
.L_x_4:
[----:B------:R-:W-:Y:S05]  /*03c0*/  @!P1 BRA `(.L_x_3) ;  /* 0x0000000800749947 */ /* 0x000fea0003800000 */
[----:B------:R-:W-:Y:S02]  /*03d0*/  ISETP.NE.AND P0, PT, R7, RZ, PT ;  /* 0x000000ff0700720c */ /* 0x000fe40003f05270 */
[----:B------:R-:W-:-:S11]  /*03e0*/  ISETP.NE.AND P1, PT, R4, RZ, PT ;  /* 0x000000ff0400720c */ /* 0x000fd60003f25270 */
[----:B-1----:R-:W1:Y:S02]  /*03f0*/  @P0 LDC.64 R12, c[0x0][0x388] ;  /* 0x0000e200ff0c0b82 */ /* 0x002e640000000a00 */
[----:B-1----:R-:W-:-:S04]  /*0400*/  @P0 IMAD.WIDE R12, R21, 0x8, R12 ;  /* 0x00000008150c0825 */ /* 0x002fc800078e020c */
[----:B------:R-:W-:Y:S01]  /*0410*/  @P0 VIADD R21, R21, 0x2 ;  /* 0x0000000215150836 */ /* 0x000fe20000000000 */
[----:B0-----:R0:W-:Y:S04]  /*0420*/  @P0 STG.E.64 desc[UR8][R12.64], RZ ;  /* 0x000000ff0c000986 */ /* 0x0011e8000c101b08 */
[----:B------:R0:W-:Y:S01]  /*0430*/  @P0 STG.E.64 desc[UR8][R12.64+0x8], RZ ;  /* 0x000008ff0c000986 */ /* 0x0001e2000c101b08 */
[----:B------:R-:W-:Y:S05]  /*0440*/  @!P1 BRA `(.L_x_3) ;  /* 0x0000000800549947 */ /* 0x000fea0003800000 */
[----:B0-----:R-:W0:Y:S02]  /*0450*/  LDC.64 R12, c[0x0][0x388] ;  /* 0x0000e200ff0c7b82 */ /* 0x001e240000000a00 */
[----:B0-----:R-:W-:-:S04]  /*0460*/  IMAD.WIDE R12, R21, 0x8, R12 ;  /* 0x00000008150c7825 */ /* 0x001fc800078e020c */
[----:B------:R-:W-:Y:S01]  /*0470*/  VIADD R21, R21, 0x1 ;  /* 0x0000000115157836 */ /* 0x000fe20000000000 */
[----:B------:R0:W-:Y:S01]  /*0480*/  STG.E.64 desc[UR8][R12.64], RZ ;  /* 0x000000ff0c007986 */ /* 0x0001e2000c101b08 */
[----:B------:R-:W-:Y:S05]  /*0490*/  BRA `(.L_x_3) ;  /* 0x0000000800407947 */ /* 0x000fea0003800000 */
.L_x_0:
[----:B------:R-:W1:Y:S01]  /*04a0*/  LDCU UR6, c[0x0][0x394] ;  /* 0x00007280ff0677ac */ /* 0x000e620008000800 */
[----:B------:R-:W-:Y:S01]  /*04b0*/  ISETP.NE.AND P0, PT, R0, RZ, PT ;  /* 0x000000ff0000720c */ /* 0x000fe20003f05270 */
[----:B------:R-:W-:Y:S01]  /*04c0*/  IMAD.MOV.U32 R5, RZ, RZ, R11 ;  /* 0x000000ffff057224 */ /* 0x000fe200078e000b */
[----:B-1----:R-:W-:-:S09]  /*04d0*/  UISETP.GE.U32.AND UP1, UPT, UR6, 0x8, UPT ;  /* 0x000000080600788c */ /* 0x002fd2000bf26070 */
[----:B------:R-:W-:Y:S05]  /*04e0*/  BRA.U !UP1, `(.L_x_5) ;  /* 0x0000000109e87547 */ /* 0x000fea000b800000 */
[----:B------:R-:W1:Y:S01]  /*04f0*/  LDC.64 R12, c[0x0][0x388] ;  /* 0x0000e200ff0c7b82 */ /* 0x000e620000000a00 */
[----:B------:R-:W-:Y:S01]  /*0500*/  IMAD.MOV.U32 R5, RZ, RZ, R11 ;  /* 0x000000ffff057224 */ /* 0x000fe200078e000b */
[----:B------:R-:W-:-:S06]  /*0510*/  UMOV UR6, URZ ;  /* 0x000000ff00067c82 */ /* 0x000fcc0008000000 */
.L_x_6:
[----:B------:R-:W2:Y:S02]  /*0520*/  LDC R20, c[0x0][0x390] ;  /* 0x0000e400ff147b82 */ /* 0x000ea40000000800 */
[----:B--2---:R-:W-:-:S13]  /*0530*/  ISETP.GE.U32.AND P2, PT, R5, R20, PT ;  /* 0x000000140500720c */ /* 0x004fda0003f46070 */
[----:B------:R-:W2:Y:S01]  /*0540*/  @!P2 LDC.64 R14, c[0x0][0x380] ;  /* 0x0000e000ff0eab82 */ /* 0x000ea20000000a00 */
[----:B------:R-:W-:-:S04]  /*0550*/  @!P2 IMAD.IADD R17, R22, 0x1, R5 ;  /* 0x000000011611a824 */ /* 0x000fc800078e0205 */
[----:B--2---:R-:W-:-:S03]  /*0560*/  @!P2 IMAD.WIDE R14, R17, 0x8, R14 ;  /* 0x00000008110ea825 */ /* 0x004fc600078e020e */
[----:B------:R-:W2:Y:S03]  /*0570*/  LDC.64 R16, c[0x0][0x380] ;  /* 0x0000e000ff107b82 */ /* 0x000ea60000000a00 */
[----:B0-----:R-:W3:Y:S01]  /*0580*/  @!P2 LDG.E.64 R14, desc[UR8][R14.64] ;  /* 0x000000080e0ea981 */ /* 0x001ee2000c1e1b00 */
[----:B------:R-:W-:Y:S01]  /*0590*/  VIADD R23, R5, 0x1 ;  /* 0x0000000105177836 */ /* 0x000fe20000000000 */
[----:B------:R-:W-:Y:S02]  /*05a0*/  SHF.R.S32.HI R25, RZ, 0x1f, R5 ;  /* 0x0000001fff197819 */ /* 0x000fe40000011405 */
[C---:B------:R-:W-:Y:S02]  /*05b0*/  IADD3 R24, P3, PT, R22.reuse, R5, RZ ;  /* 0x0000000516187210 */ /* 0x040fe40007f7e0ff */
[----:B------:R-:W-:Y:S02]  /*05c0*/  ISETP.GE.U32.AND P1, PT, R23, R20, PT ;  /* 0x000000141700720c */ /* 0x000fe40003f26070 */
[----:B------:R-:W-:-:S02]  /*05d0*/  LEA.HI.X.SX32 R25, R22, R25, 0x1, P3 ;  /* 0x0000001916197211 */ /* 0x000fc400018f0eff */
[----:B--2---:R-:W-:-:S04]  /*05e0*/  LEA R16, P3, R24, R16, 0x3 ;  /* 0x0000001018107211 */ /* 0x004fc800078618ff */
[----:B------:R-:W-:Y:S01]  /*05f0*/  LEA.HI.X R17, R24, R17, R25, 0x3, P3 ;  /* 0x0000001118117211 */ /* 0x000fe200018f1c19 */
[----:B-1----:R-:W-:-:S05]  /*0600*/  IMAD.WIDE R24, R21, 0x8, R12 ;  /* 0x0000000815187825 */ /* 0x002fca00078e020c */
[----:B------:R-:W-:Y:S04]  /*0610*/  @P1 STG.E.64 desc[UR8][R24.64+0x8], RZ ;  /* 0x000008ff18001986 */ /* 0x000fe8000c101b08 */
[----:B---3--:R0:W-:Y:S04]  /*0620*/  @!P2 STG.E.64 desc[UR8][R24.64], R14 ;  /* 0x0000000e1800a986 */ /* 0x0081e8000c101b08 */
[----:B------:R-:W-:Y:S04]  /*0630*/  @P2 STG.E.64 desc[UR8][R24.64], RZ ;  /* 0x000000ff18002986 */ /* 0x000fe8000c101b08 */
[----:B------:R-:W2:Y:S01]  /*0640*/  @!P1 LDG.E.64 R28, desc[UR8][R16.64+0x8] ;  /* 0x00000808101c9981 */ /* 0x000ea2000c1e1b00 */
[----:B------:R-:W-:-:S05]  /*0650*/  VIADD R23, R5, 0x2 ;  /* 0x0000000205177836 */ /* 0x000fca0000000000 */
[----:B------:R-:W-:-:S13]  /*0660*/  ISETP.GE.U32.AND P2, PT, R23, R20, PT ;  /* 0x000000141700720c */ /* 0x000fda0003f46070 */
[----:B------:R-:W-:Y:S04]  /*0670*/  @P2 STG.E.64 desc[UR8][R24.64+0x10], RZ ;  /* 0x000010ff18002986 */ /* 0x000fe8000c101b08 */
[----:B--2---:R1:W-:Y:S04]  /*0680*/  @!P1 STG.E.64 desc[UR8][R24.64+0x8], R28 ;  /* 0x0000081c18009986 */ /* 0x0043e8000c101b08 */
[----:B------:R-:W2:Y:S01]  /*0690*/  @!P2 LDG.E.64 R26, desc[UR8][R16.64+0x10] ;  /* 0x00001008101aa981 */ /* 0x000ea2000c1e1b00 */
[----:B------:R-:W-:-:S05]  /*06a0*/  VIADD R23, R5, 0x3 ;  /* 0x0000000305177836 */ /* 0x000fca0000000000 */
[----:B------:R-:W-:-:S13]  /*06b0*/  ISETP.GE.U32.AND P1, PT, R23, R20, PT ;  /* 0x000000141700720c */ /* 0x000fda0003f26070 */
[----:B------:R-:W-:Y:S04]  /*06c0*/  @P1 STG.E.64 desc[UR8][R24.64+0x18], RZ ;  /* 0x000018ff18001986 */ /* 0x000fe8000c101b08 */
[----:B--2---:R2:W-:Y:S04]  /*06d0*/  @!P2 STG.E.64 desc[UR8][R24.64+0x10], R26 ;  /* 0x0000101a1800a986 */ /* 0x0045e8000c101b08 */
[----:B0-----:R-:W3:Y:S01]  /*06e0*/  @!P1 LDG.E.64 R14, desc[UR8][R16.64+0x18] ;  /* 0x00001808100e9981 */ /* 0x001ee2000c1e1b00 */
[----:B------:R-:W-:-:S04]  /*06f0*/  IADD3 R23, PT, PT, R5, 0x4, RZ ;  /* 0x0000000405177810 */ /* 0x000fc80007ffe0ff */
[----:B------:R-:W-:-:S13]  /*0700*/  ISETP.GE.U32.AND P2, PT, R23, R20, PT ;  /* 0x000000141700720c */ /* 0x000fda0003f46070 */
[----:B------:R-:W-:Y:S04]  /*0710*/  @P2 STG.E.64 desc[UR8][R24.64+0x20], RZ ;  /* 0x000020ff18002986 */ /* 0x000fe8000c101b08 */
[----:B---3--:R0:W-:Y:S04]  /*0720*/  @!P1 STG.E.64 desc[UR8][R24.64+0x18], R14 ;  /* 0x0000180e18009986 */ /* 0x0081e8000c101b08 */
[----:B-1----:R-:W3:Y:S01]  /*0730*/  @!P2 LDG.E.64 R28, desc[UR8][R16.64+0x20] ;  /* 0x00002008101ca981 */ /* 0x002ee2000c1e1b00 */
[----:B------:R-:W-:-:S05]  /*0740*/  VIADD R23, R5, 0x5 ;  /* 0x0000000505177836 */ /* 0x000fca0000000000 */
[----:B------:R-:W-:-:S13]  /*0750*/  ISETP.GE.U32.AND P1, PT, R23, R20, PT ;  /* 0x000000141700720c */ /* 0x000fda0003f26070 */
[----:B------:R-:W-:Y:S04]  /*0760*/  @P1 STG.E.64 desc[UR8][R24.64+0x28], RZ ;  /* 0x000028ff18001986 */ /* 0x000fe8000c101b08 */
[----:B---3--:R1:W-:Y:S04]  /*0770*/  @!P2 STG.E.64 desc[UR8][R24.64+0x20], R28 ;  /* 0x0000201c1800a986 */ /* 0x0083e8000c101b08 */
[----:B--2---:R-:W2:Y:S01]  /*0780*/  @!P1 LDG.E.64 R26, desc[UR8][R16.64+0x28] ;  /* 0x00002808101a9981 */ /* 0x004ea2000c1e1b00 */
[----:B------:R-:W-:-:S05]  /*0790*/  VIADD R23, R5, 0x6 ;  /* 0x0000000605177836 */ /* 0x000fca0000000000 */
[----:B------:R-:W-:-:S13]  /*07a0*/  ISETP.GE.U32.AND P2, PT, R23, R20, PT ;  /* 0x000000141700720c */ /* 0x000fda0003f46070 */
[----:B------:R3:W-:Y:S04]  /*07b0*/  @P2 STG.E.64 desc[UR8][R24.64+0x30], RZ ;  /* 0x000030ff18002986 */ /* 0x0007e8000c101b08 */
[----:B--2---:R3:W-:Y:S04]  /*07c0*/  @!P1 STG.E.64 desc[UR8][R24.64+0x28], R26 ;  /* 0x0000281a18009986 */ /* 0x0047e8000c101b08 */
[----:B0-----:R-:W2:Y:S01]  /*07d0*/  @!P2 LDG.E.64 R14, desc[UR8][R16.64+0x30] ;  /* 0x00003008100ea981 */ /* 0x001ea2000c1e1b00 */
[----:B------:R-:W-:-:S05]  /*07e0*/  VIADD R23, R5, 0x7 ;  /* 0x0000000705177836 */ /* 0x000fca0000000000 */
[----:B------:R-:W-:-:S13]  /*07f0*/  ISETP.GE.U32.AND P1, PT, R23, R20, PT ;  /* 0x000000141700720c */ /* 0x000fda0003f26070 */
[----:B------:R3:W-:Y:S04]  /*0800*/  @P1 STG.E.64 desc[UR8][R24.64+0x38], RZ ;  /* 0x000038ff18001986 */ /* 0x0007e8000c101b08 */
[----:B--2---:R3:W-:Y:S04]  /*0810*/  @!P2 STG.E.64 desc[UR8][R24.64+0x30], R14 ;  /* 0x0000300e1800a986 */ /* 0x0047e8000c101b08 */
[----:B-1----:R-:W2:Y:S01]  /*0820*/  @!P1 LDG.E.64 R28, desc[UR8][R16.64+0x38] ;  /* 0x00003808101c9981 */ /* 0x002ea2000c1e1b00 */
[----:B------:R-:W-:Y:S01]  /*0830*/  UIADD3 UR6, UPT, UPT, UR6, 0x8, URZ ;  /* 0x0000000806067890 */ /* 0x000fe2000fffe0ff */
[----:B------:R-:W-:-:S02]  /*0840*/  VIADD R21, R21, 0x8 ;  /* 0x0000000815157836 */ /* 0x000fc40000000000 */
[----:B------:R-:W-:Y:S01]  /*0850*/  VIADD R5, R5, 0x8 ;  /* 0x0000000805057836 */ /* 0x000fe20000000000 */
[----:B--2---:R3:W-:Y:S02]  /*0860*/  @!P1 STG.E.64 desc[UR8][R24.64+0x38], R28 ;  /* 0x0000381c18009986 */ /* 0x0047e4000c101b08 */
[----:B------:R-:W-:-:S13]  /*0870*/  ISETP.NE.AND P1, PT, R3, UR6, PT ;  /* 0x0000000603007c0c */ /* 0x000fda000bf25270 */
[----:B---3--:R-:W-:Y:S05]  /*0880*/  @P1 BRA `(.L_x_6) ;  /* 0xfffffffc00241947 */ /* 0x008fea000383ffff */
.L_x_5:
[----:B------:R-:W-:Y:S05]  /*0890*/  @!P0 BRA `(.L_x_3) ;  /* 0x0000000400408947 */ /* 0x000fea0003800000 */
[----:B------:R-:W-:-:S13]  /*08a0*/  ISETP.GE.U32.AND P0, PT, R6, 0x3, PT ;  /* 0x000000030600780c */ /* 0x000fda0003f06070 */
[----:B------:R-:W-:Y:S05]  /*08b0*/  @!P0 BRA `(.L_x_7) ;  /* 0x00000000008c8947 */ /* 0x000fea0003800000 */
[----:B------:R-:W-:Y:S01]  /*08c0*/  ISETP.GE.U32.AND P0, PT, R5, R20, PT ;  /* 0x000000140500720c */ /* 0x000fe20003f06070 */
[----:B------:R-:W1:-:S12]  /*08d0*/  LDC.64 R14, c[0x0][0x388] ;  /* 0x0000e200ff0e7b82 */ /* 0x000e580000000a00 */
[----:B------:R-:W2:Y:S01]  /*08e0*/  @!P0 LDC.64 R12, c[0x0][0x380] ;  /* 0x0000e000ff0c8b82 */ /* 0x000ea20000000a00 */
[----:B------:R-:W-:Y:S02]  /*08f0*/  @!P0 IMAD.IADD R17, R22, 0x1, R5 ;  /* 0x0000000116118824 */ /* 0x000fe400078e0205 */
[----:B-1----:R-:W-:-:S05]  /*0900*/  IMAD.WIDE R14, R21, 0x8, R14 ;  /* 0x00000008150e7825 */ /* 0x002fca00078e020e */
[----:B0-----:R0:W-:Y:S01]  /*0910*/  @P0 STG.E.64 desc[UR8][R14.64], RZ ;  /* 0x000000ff0e000986 */ /* 0x0011e2000c101b08 */
[----:B--2---:R-:W-:Y:S02]  /*0920*/  @!P0 IMAD.WIDE R16, R17, 0x8, R12 ;  /* 0x0000000811108825 */ /* 0x004fe400078e020c */
[----:B------:R-:W1:Y:S04]  /*0930*/  LDC.64 R12, c[0x0][0x380] ;  /* 0x0000e000ff0c7b82 */ /* 0x000e680000000a00 */
[----:B------:R-:W2:Y:S01]  /*0940*/  @!P0 LDG.E.64 R16, desc[UR8][R16.64] ;  /* 0x0000000810108981 */ /* 0x000ea2000c1e1b00 */
[----:B------:R-:W-:Y:S01]  /*0950*/  VIADD R25, R5, 0x1 ;  /* 0x0000000105197836 */ /* 0x000fe20000000000 */
[----:B------:R-:W-:Y:S02]  /*0960*/  SHF.R.S32.HI R27, RZ, 0x1f, R5 ;  /* 0x0000001fff1b7819 */ /* 0x000fe40000011405 */
[----:B------:R-:W-:-:S02]  /*0970*/  IADD3 R23, P2, PT, R22, R5, RZ ;  /* 0x0000000516177210 */ /* 0x000fc40007f5e0ff */
[----:B------:R-:W-:Y:S01]  /*0980*/  ISETP.GE.U32.AND P1, PT, R25, R20, PT ;  /* 0x000000141900720c */ /* 0x000fe20003f26070 */
[C---:B------:R-:W-:Y:S01]  /*0990*/  VIADD R25, R5.reuse, 0x2 ;  /* 0x0000000205197836 */ /* 0x040fe20000000000 */
[----:B------:R-:W-:Y:S01]  /*09a0*/  LEA.HI.X.SX32 R24, R22, R27, 0x1, P2 ;  /* 0x0000001b16187211 */ /* 0x000fe200010f0eff */
[----:B------:R-:W-:-:S03]  /*09b0*/  VIADD R27, R5, 0x3 ;  /* 0x00000003051b7836 */ /* 0x000fc60000000000 */
[-C--:B------:R-:W-:Y:S02]  /*09c0*/  ISETP.GE.U32.AND P2, PT, R25, R20.reuse, PT ;  /* 0x000000141900720c */ /* 0x080fe40003f46070 */
[----:B------:R-:W-:-:S05]  /*09d0*/  ISETP.GE.U32.AND P3, PT, R27, R20, PT ;  /* 0x000000141b00720c */ /* 0x000fca0003f66070 */
[----:B------:R0:W-:Y:S01]  /*09e0*/  @P1 STG.E.64 desc[UR8][R14.64+0x8], RZ ;  /* 0x000008ff0e001986 */ /* 0x0001e2000c101b08 */
[----:B-1----:R-:W-:-:S04]  /*09f0*/  LEA R12, P4, R23, R12, 0x3 ;  /* 0x0000000c170c7211 */ /* 0x002fc800078818ff */
[----:B------:R-:W-:Y:S01]  /*0a00*/  LEA.HI.X R13, R23, R13, R24, 0x3, P4 ;  /* 0x0000000d170d7211 */ /* 0x000fe200020f1c18 */
[----:B--2---:R0:W-:Y:S01]  /*0a10*/  @!P0 STG.E.64 desc[UR8][R14.64], R16 ;  /* 0x000000100e008986 */ /* 0x0041e2000c101b08 */
[----:B------:R-:W-:Y:S07]  /*0a20*/  @P1 BRA `(.L_x_8) ;  /* 0x0000000000081947 */ /* 0x000fee0003800000 */
[----:B0-----:R-:W2:Y:S04]  /*0a30*/  LDG.E.64 R16, desc[UR8][R12.64+0x8] ;  /* 0x000008080c107981 */ /* 0x001ea8000c1e1b00 */
[----:B--2---:R1:W-:Y:S02]  /*0a40*/  STG.E.64 desc[UR8][R14.64+0x8], R16 ;  /* 0x000008100e007986 */ /* 0x0043e4000c101b08 */
.L_x_8:
[----:B------:R2:W-:Y:S01]  /*0a50*/  @P2 STG.E.64 desc[UR8][R14.64+0x10], RZ ;  /* 0x000010ff0e002986 */ /* 0x0005e2000c101b08 */
[----:B------:R-:W-:Y:S05]  /*0a60*/  @P2 BRA `(.L_x_9) ;  /* 0x0000000000082947 */ /* 0x000fea0003800000 */
[----:B01----:R-:W3:Y:S04]  /*0a70*/  LDG.E.64 R16, desc[UR8][R12.64+0x10] ;  /* 0x000010080c107981 */ /* 0x003ee8000c1e1b00 */
[----:B---3--:R3:W-:Y:S02]  /*0a80*/  STG.E.64 desc[UR8][R14.64+0x10], R16 ;  /* 0x000010100e007986 */ /* 0x0087e4000c101b08 */
.L_x_9:
[----:B------:R4:W-:Y:S01]  /*0a90*/  @P3 STG.E.64 desc[UR8][R14.64+0x18], RZ ;  /* 0x000018ff0e003986 */ /* 0x0009e2000c101b08 */
[----:B------:R-:W-:Y:S05]  /*0aa0*/  @P3 BRA `(.L_x_10) ;  /* 0x0000000000083947 */ /* 0x000fea0003800000 */
[----:B------:R-:W5:Y:S04]  /*0ab0*/  LDG.E.64 R12, desc[UR8][R12.64+0x18] ;  /* 0x000018080c0c7981 */ /* 0x000f68000c1e1b00 */
[----:B-----5:R0:W-:Y:S02]  /*0ac0*/  STG.E.64 desc[UR8][R14.64+0x18], R12 ;  /* 0x0000180c0e007986 */ /* 0x0201e4000c101b08 */
.L_x_10:
[----:B------:R-:W-:Y:S01]  /*0ad0*/  VIADD R5, R5, 0x4 ;  /* 0x0000000405057836 */ /* 0x000fe20000000000 */
[----:B------:R-:W-:-:S07]  /*0ae0*/  IADD3 R21, PT, PT, R21, 0x4, RZ ;  /* 0x0000000415157810 */ /* 0x000fce0007ffe0ff */
.L_x_7:
[----:B------:R-:W-:-:S13]  /*0af0*/  ISETP.NE.AND P0, PT, R2, RZ, PT ;  /* 0x000000ff0200720c */ /* 0x000fda0003f05270 */
[----:B------:R-:W-:Y:S05]  /*0b00*/  @!P0 BRA `(.L_x_3) ;  /* 0x0000000000a48947 */ /* 0x000fea0003800000 */
[----:B------:R-:W-:-:S13]  /*0b10*/  ISETP.NE.AND P0, PT, R7, RZ, PT ;  /* 0x000000ff0700720c */ /* 0x000fda0003f05270 */
[----:B------:R-:W-:Y:S05]  /*0b20*/  @!P0 BRA `(.L_x_11) ;  /* 0x00000000005c8947 */ /* 0x000fea0003800000 */
[----:B------:R-:W-:Y:S01]  /*0b30*/  ISETP.GE.U32.AND P0, PT, R5, R20, PT ;  /* 0x000000140500720c */ /* 0x000fe20003f06070 */
[----:B01234-:R-:W0:-:S12]  /*0b40*/  LDC.64 R14, c[0x0][0x388] ;  /* 0x0000e200ff0e7b82 */ /* 0x01fe180000000a00 */
[----:B------:R-:W1:Y:S01]  /*0b50*/  @!P0 LDC.64 R12, c[0x0][0x380] ;  /* 0x0000e000ff0c8b82 */ /* 0x000e620000000a00 */
[----:B------:R-:W-:Y:S02]  /*0b60*/  @!P0 IMAD.IADD R17, R22, 0x1, R5 ;  /* 0x0000000116118824 */ /* 0x000fe400078e0205 */
[----:B0-----:R-:W-:-:S05]  /*0b70*/  IMAD.WIDE R14, R21, 0x8, R14 ;  /* 0x00000008150e7825 */ /* 0x001fca00078e020e */
[----:B------:R0:W-:Y:S01]  /*0b80*/  @P0 STG.E.64 desc[UR8][R14.64], RZ ;  /* 0x000000ff0e000986 */ /* 0x0001e2000c101b08 */
[----:B-1----:R-:W-:-:S06]  /*0b90*/  @!P0 IMAD.WIDE R12, R17, 0x8, R12 ;  /* 0x00000008110c8825 */ /* 0x002fcc00078e020c */
[----:B------:R-:W2:Y:S01]  /*0ba0*/  @!P0 LDG.E.64 R12, desc[UR8][R12.64] ;  /* 0x000000080c0c8981 */ /* 0x000ea2000c1e1b00 */
[----:B------:R-:W-:-:S05]  /*0bb0*/  VIADD R17, R5, 0x1 ;  /* 0x0000000105117836 */ /* 0x000fca0000000000 */
[----:B------:R-:W-:-:S13]  /*0bc0*/  ISETP.GE.U32.AND P1, PT, R17, R20, PT ;  /* 0x000000141100720c */ /* 0x000fda0003f26070 */
[----:B------:R0:W-:Y:S04]  /*0bd0*/  @P1 STG.E.64 desc[UR8][R14.64+0x8], RZ ;  /* 0x000008ff0e001986 */ /* 0x0001e8000c101b08 */
[----:B--2---:R0:W-:Y:S01]  /*0be0*/  @!P0 STG.E.64 desc[UR8][R14.64], R12 ;  /* 0x0000000c0e008986 */ /* 0x0041e2000c101b08 */
[----:B------:R-:W-:Y:S05]  /*0bf0*/  @P1 BRA `(.L_x_12) ;  /* 0x0000000000201947 */ /* 0x000fea0003800000 */
[----:B0-----:R-:W0:Y:S01]  /*0c00*/  LDC.64 R12, c[0x0][0x380] ;  /* 0x0000e000ff0c7b82 */ /* 0x001e220000000a00 */
[----:B------:R-:W-:Y:S02]  /*0c10*/  SHF.R.S32.HI R17, RZ, 0x1f, R5 ;  /* 0x0000001fff117819 */ /* 0x000fe40000011405 */
[----:B------:R-:W-:-:S04]  /*0c20*/  IADD3 R16, P0, PT, R22, R5, RZ ;  /* 0x0000000516107210 */ /* 0x000fc80007f1e0ff */
[----:B------:R-:W-:Y:S02]  /*0c30*/  LEA.HI.X.SX32 R17, R22, R17, 0x1, P0 ;  /* 0x0000001116117211 */ /* 0x000fe400000f0eff */
[----:B0-----:R-:W-:-:S04]  /*0c40*/  LEA R12, P0, R16, R12, 0x3 ;  /* 0x0000000c100c7211 */ /* 0x001fc800078018ff */
[----:B------:R-:W-:-:S06]  /*0c50*/  LEA.HI.X R13, R16, R13, R17, 0x3, P0 ;  /* 0x0000000d100d7211 */ /* 0x000fcc00000f1c11 */
[----:B------:R-:W2:Y:S04]  /*0c60*/  LDG.E.64 R12, desc[UR8][R12.64+0x8] ;  /* 0x000008080c0c7981 */ /* 0x000ea8000c1e1b00 */
[----:B--2---:R1:W-:Y:S02]  /*0c70*/  STG.E.64 desc[UR8][R14.64+0x8], R12 ;  /* 0x0000080c0e007986 */ /* 0x0043e4000c101b08 */
.L_x_12:
[----:B------:R-:W-:Y:S02]  /*0c80*/  VIADD R21, R21, 0x2 ;  /* 0x0000000215157836 */ /* 0x000fe40000000000 */
[----:B------:R-:W-:-:S07]  /*0c90*/  VIADD R5, R5, 0x2 ;  /* 0x0000000205057836 */ /* 0x000fce0000000000 */
.L_x_11:
[----:B------:R-:W-:-:S13]  /*0ca0*/  ISETP.NE.AND P0, PT, R4, RZ, PT ;  /* 0x000000ff0400720c */ /* 0x000fda0003f05270 */
[----:B------:R-:W-:Y:S05]  /*0cb0*/  @!P0 BRA `(.L_x_3) ;  /* 0x0000000000388947 */ /* 0x000fea0003800000 */
[----:B------:R-:W-:-:S13]  /*0cc0*/  ISETP.GE.U32.AND P0, PT, R5, R20, PT ;  /* 0x000000140500720c */ /* 0x000fda0003f06070 */
[----:B01----:R-:W0:Y:S02]  /*0cd0*/  @P0 LDC.64 R12, c[0x0][0x388] ;  /* 0x0000e200ff0c0b82 */ /* 0x003e240000000a00 */
[----:B0-----:R-:W-:-:S04]  /*0ce0*/  @P0 IMAD.WIDE R12, R21, 0x8, R12 ;  /* 0x00000008150c0825 */ /* 0x001fc800078e020c */
[----:B------:R-:W-:Y:S01]  /*0cf0*/  @P0 VIADD R21, R21, 0x1 ;  /* 0x0000000115150836 */ /* 0x000fe20000000000 */
[----:B------:R0:W-:Y:S01]  /*0d00*/  @P0 STG.E.64 desc[UR8][R12.64], RZ ;  /* 0x000000ff0c000986 */ /* 0x0001e2000c101b08 */
[----:B------:R-:W-:Y:S05]  /*0d10*/  @P0 BRA `(.L_x_3) ;  /* 0x0000000000200947 */ /* 0x000fea0003800000 */
[----:B0-----:R-:W0:Y:S01]  /*0d20*/  LDC.64 R12, c[0x0][0x380] ;  /* 0x0000e000ff0c7b82 */ /* 0x001e220000000a00 */
[----:B--234-:R-:W-:-:S04]  /*0d30*/  IMAD.IADD R15, R22, 0x1, R5 ;  /* 0x00000001160f7824 */ /* 0x01cfc800078e0205 */
[----:B0-----:R-:W-:-:S03]  /*0d40*/  IMAD.WIDE R14, R15, 0x8, R12 ;  /* 0x000000080f0e7825 */ /* 0x001fc600078e020c */
[----:B------:R-:W0:Y:S03]  /*0d50*/  LDC.64 R12, c[0x0][0x388] ;  /* 0x0000e200ff0c7b82 */ /* 0x000e260000000a00 */
[----:B------:R-:W2:Y:S01]  /*0d60*/  LDG.E.64 R14, desc[UR8][R14.64] ;  /* 0x000000080e0e7981 */ /* 0x000ea2000c1e1b00 */
[----:B0-----:R-:W-:-:S04]  /*0d70*/  IMAD.WIDE R12, R21, 0x8, R12 ;  /* 0x00000008150c7825 */ /* 0x001fc800078e020c */
[----:B------:R-:W-:Y:S01]  /*0d80*/  VIADD R21, R21, 0x1 ;  /* 0x0000000115157836 */ /* 0x000fe20000000000 */
[----:B--2---:R0:W-:Y:S06]  /*0d90*/  STG.E.64 desc[UR8][R12.64], R14 ;  /* 0x0000000e0c007986 */ /* 0x0041ec000c101b08 */
.L_x_3:
[----:B------:R-:W5:Y:S01]  /*0da0*/  LDCU UR6, c[0x0][0x394] ;  /* 0x00007280ff0677ac */ /* 0x000f620008000800 */
[----:B------:R-:W-:Y:S01]  /*0db0*/  VIADD R19, R19, 0x1 ;  /* 0x0000000113137836 */ /* 0x000fe20000000000 */
[----:B------:R-:W-:-:S04]  /*0dc0*/  UIADD3 UR5, UPT, UPT, UR5, 0x1, URZ ;  /* 0x0000000105057890 */ /* 0x000fc8000fffe0ff */
[----:B-----5:R-:W-:-:S09]  /*0dd0*/  UISETP.NE.AND UP1, UPT, UR5, UR6, UPT ;  /* 0x000000060500728c */ /* 0x020fd2000bf25270 */
[----:B------:R-:W-:Y:S05]  /*0de0*/  BRA.U UP1, `(.L_x_13) ;  /* 0xfffffff101ec7547 */ /* 0x000fea000b83ffff */
[----:B------:R-:W-:-:S05]  /*0df0*/  VIADD R18, R18, 0x1 ;  /* 0x0000000112127836 */ /* 0x000fca0000000000 */
[----:B------:R-:W-:-:S13]  /*0e00*/  ISETP.NE.AND P0, PT, R18, R20, PT ;  /* 0x000000141200720c */ /* 0x000fda0003f05270 */
[----:B------:R-:W-:Y:S05]  /*0e10*/  @P0 BRA `(.L_x_14) ;  /* 0xfffffff000d40947 */ /* 0x000fea000383ffff */
[----:B------:R-:W-:Y:S05]  /*0e20*/  BRA.U UP0, `(.L_x_15) ;  /* 0xfffffff100bc7547 */ /* 0x000fea000b83ffff */
[----:B0-----:R-:W-:Y:S05]  /*0e30*/  EXIT ;  /* 0x000000000000794d */ /* 0x001fea0003800000 */
.L_x_16:
[----:B------:R-:W-:-:S00]  /*0e40*/  BRA `(.L_x_16) ;  /* 0xfffffffc00fc7947 */ /* 0x000fc0000383ffff */
[----:B------:R-:W-:-:S00]  /*0e50*/  NOP ;  /* 0x0000000000007918 */ /* 0x000fc00000000000 */
        /* <DEDUP_REMOVED lines=10> */
.L_x_83:


//--------------------- .text._ZN6nlm_cu15non_local_meansEPKdmdS1_mS1_Pd --------------------------
	.section	.text._ZN6nlm_cu15non_local_meansEPKdmdS1_mS1_Pd,"ax",@progbits
	.align	128
.text._ZN6nlm_cu15non_local_meansEPKdmdS1_mS1_Pd:
        .type           _ZN6nlm_cu15non_local_meansEPKdmdS1_mS1_Pd,@function
        .size           _ZN6nlm_cu15non_local_meansEPKdmdS1_mS1_Pd,(.L_x_84 - _ZN6nlm_cu15non_local_meansEPKdmdS1_mS1_Pd)
        .other          _ZN6nlm_cu15non_local_meansEPKdmdS1_mS1_Pd,@"STO_CUDA_ENTRY STV_DEFAULT"
_ZN6nlm_cu15non_local_meansEPKdmdS1_mS1_Pd:
[----:B------:R-:W-:Y:S01]  /*0000*/  LDC R1, c[0x0][0x37c] ;  /* 0x0000df00ff017b82 */ /* 0x000fe20000000800 */
[----:B------:R-:W0:Y:S01]  /*0010*/  LDCU.64 UR4, c[0x0][0x3a0] ;  /* 0x00007400ff0477ac */ /* 0x000e220008000a00 */
[----:B------:R-:W-:Y:S01]  /*0020*/  BSSY.RECONVERGENT B0, `(.L_x_17) ;  /* 0x0000005000007945 */ /* 0x000fe20003800200 */
[----:B0-----:R-:W0:Y:S02]  /*0030*/  I2F.F64.U64 R2, UR4 ;  /* 0x0000000400027d12 */ /* 0x001e240008301800 */
[----:B0-----:R-:W-:Y:S01]  /*0040*/  IMAD.MOV.U32 R16, RZ, RZ, R2 ;  /* 0x000000ffff107224 */ /* 0x001fe200078e0002 */
[----:B------:R-:W-:-:S07]  /*0050*/  MOV R2, 0x70 ;  /* 0x0000007000027802 */ /* 0x000fce0000000f00 */
[----:B------:R-:W-:Y:S05]  /*0060*/  CALL.REL.NOINC `($_ZN6nlm_cu15non_local_meansEPKdmdS1_mS1_Pd$__internal_accurate_pow) ;  /* 0x0000003c00647944 */ /* 0x000fea0003c00000 */
[----:B------:R-:W-:Y:S05]  /*0070*/  BSYNC.RECONVERGENT B0 ;  /* 0x0000000000007941 */ /* 0x000fea0003800200 */
.L_x_17:
[----:B------:R-:W0:Y:S01]  /*0080*/  LDC.64 R4, c[0x0][0x3a0] ;  /* 0x0000e800ff047b82 */ /* 0x000e220000000a00 */
[----:B------:R-:W1:Y:S01]  /*0090*/  S2R R11, SR_TID.X ;  /* 0x00000000000b7919 */ /* 0x000e620000002100 */
[----:B------:R-:W2:Y:S01]  /*00a0*/  LDCU.64 UR14, c[0x0][0x358] ;  /* 0x00006b00ff0e77ac */ /* 0x000ea20008000a00 */
[----:B------:R-:W3:Y:S05]  /*00b0*/  LDCU.64 UR6, c[0x0][0x388] ;  /* 0x00007100ff0677ac */ /* 0x000eea0008000a00 */
[----:B------:R-:W4:Y:S08]  /*00c0*/  S2UR UR4, SR_CTAID.X ;  /* 0x00000000000479c3 */ /* 0x000f300000002500 */
[----:B------:R-:W4:Y:S01]  /*00d0*/  LDC R0, c[0x0][0x360] ;  /* 0x0000d800ff007b82 */ /* 0x000f220000000800 */
[----:B0-----:R-:W-:-:S02]  /*00e0*/  ISETP.NE.U32.AND P0, PT, R4, RZ, PT ;  /* 0x000000ff0400720c */ /* 0x001fc40003f05070 */
[----:B------:R-:W-:Y:S02]  /*00f0*/  ISETP.NE.U32.AND P1, PT, R4, 0x1, PT ;  /* 0x000000010400780c */ /* 0x000fe40003f25070 */
[C---:B------:R-:W-:Y:S02]  /*0100*/  ISETP.NE.AND.EX P0, PT, R5.reuse, RZ, PT, P0 ;  /* 0x000000ff0500720c */ /* 0x040fe40003f05300 */
[----:B------:R-:W-:Y:S01]  /*0110*/  ISETP.NE.AND.EX P1, PT, R5, RZ, PT, P1 ;  /* 0x000000ff0500720c */ /* 0x000fe20003f25310 */
[----:B-1----:R-:W0:Y:S10]  /*0120*/  I2F.F64.U32 R2, R11 ;  /* 0x0000000b00027312 */ /* 0x002e340000201800 */
[----:B------:R-:W-:-:S06]  /*0130*/  @!P0 CS2R R16, SRZ ;  /* 0x0000000000108805 */ /* 0x000fcc000001ff00 */
[----:B------:R-:W-:Y:S02]  /*0140*/  FSEL R4, R16, RZ, P1 ;  /* 0x000000ff10047208 */ /* 0x000fe40000800000 */
[----:B------:R-:W-:-:S06]  /*0150*/  FSEL R5, R17, 1.875, P1 ;  /* 0x3ff0000011057808 */ /* 0x000fcc0000800000 */
[----:B0-----:R-:W-:Y:S01]  /*0160*/  DSETP.GT.AND P1, PT, R4, R2, PT ;  /* 0x000000020400722a */ /* 0x001fe20003f24000 */
[----:B------:R-:W0:-:S13]  /*0170*/  LDC.64 R4, c[0x0][0x3b0] ;  /* 0x0000ec00ff047b82 */ /* 0x000e1a0000000a00 */
[----:B------:R-:W1:Y:S01]  /*0180*/  @P1 LDC.64 R2, c[0x0][0x3a8] ;  /* 0x0000ea00ff021b82 */ /* 0x000e620000000a00 */
[----:B---3--:R-:W-:-:S04]  /*0190*/  ISETP.NE.U32.AND P0, PT, RZ, UR6, PT ;  /* 0x00000006ff007c0c */ /* 0x008fc8000bf05070 */
[----:B------:R-:W-:Y:S01]  /*01a0*/  ISETP.NE.AND.EX P0, PT, RZ, UR7, PT, P0 ;  /* 0x00000007ff007c0c */ /* 0x000fe2000bf05300 */
[----:B-1----:R-:W-:-:S06]  /*01b0*/  @P1 IMAD.WIDE.U32 R2, R11, 0x8, R2 ;  /* 0x000000080b021825 */ /* 0x002fcc00078e0002 */
[----:B--2---:R-:W2:Y:S01]  /*01c0*/  @P1 LDG.E.64 R2, desc[UR14][R2.64] ;  /* 0x0000000e02021981 */ /* 0x004ea2000c1e1b00 */
[----:B----4-:R-:W-:-:S04]  /*01d0*/  IMAD R0, R0, UR4, R11 ;  /* 0x0000000400007c24 */ /* 0x010fc8000f8e020b */
[----:B0-----:R-:W-:-:S05]  /*01e0*/  IMAD.WIDE.U32 R4, R0, 0x8, R4 ;  /* 0x0000000800047825 */ /* 0x001fca00078e0004 */
[----:B------:R0:W5:Y:S01]  /*01f0*/  @!P0 LDG.E.64 R6, desc[UR14][R4.64] ;  /* 0x0000000e04068981 */ /* 0x000162000c1e1b00 */
[----:B------:R-:W-:Y:S01]  /*0200*/  @P1 MOV R8, 0x400 ;  /* 0x0000040000081802 */ /* 0x000fe20000000f00 */
[----:B------:R-:W1:Y:S03]  /*0210*/  @P1 S2R R9, SR_CgaCtaId ;  /* 0x0000000000091919 */ /* 0x000e660000008800 */
[----:B-1----:R-:W-:-:S05]  /*0220*/  @P1 LEA R8, R9, R8, 0x18 ;  /* 0x0000000809081211 */ /* 0x002fca00078ec0ff */
[----:B------:R-:W-:Y:S01]  /*0230*/  @P1 IMAD R11, R11, 0x8, R8 ;  /* 0x000000080b0b1824 */ /* 0x000fe200078e0208 */
[----:B------:R-:W-:-:S04]  /*0240*/  @!P0 CS2R R8, SRZ ;  /* 0x0000000000088805 */ /* 0x000fc8000001ff00 */
[----:B--2---:R0:W-:Y:S01]  /*0250*/  @P1 STS.64 [R11], R2 ;  /* 0x000000020b001388 */ /* 0x0041e20000000a00 */
[----:B------:R-:W-:Y:S05]  /*0260*/  @!P0 BRA `(.L_x_18) ;  /* 0x0000003400148947 */ /* 0x000fea0003800000 */
[----:B------:R-:W0:Y:S01]  /*0270*/  LDCU.64 UR4, c[0x0][0x390] ;  /* 0x00007200ff0477ac */ /* 0x000e220008000a00 */
[----:B------:R-:W-:Y:S01]  /*0280*/  BSSY.RECONVERGENT B0, `(.L_x_19) ;  /* 0x0000005000007945 */ /* 0x000fe20003800200 */
[----:B0-----:R-:W-:-:S10]  /*0290*/  DADD R2, -RZ, |UR4| ;  /* 0x40000004ff027e29 */ /* 0x001fd40008000100 */
[----:B------:R-:W-:Y:S01]  /*02a0*/  IMAD.MOV.U32 R16, RZ, RZ, R2 ;  /* 0x000000ffff107224 */ /* 0x000fe200078e0002 */
[----:B------:R-:W-:-:S07]  /*02b0*/  MOV R2, 0x2d0 ;  /* 0x000002d000027802 */ /* 0x000fce0000000f00 */
[----:B-----5:R-:W-:Y:S05]  /*02c0*/  CALL.REL.NOINC `($_ZN6nlm_cu15non_local_meansEPKdmdS1_mS1_Pd$__internal_accurate_pow) ;  /* 0x0000003800cc7944 */ /* 0x020fea0003c00000 */
[----:B------:R-:W-:Y:S05]  /*02d0*/  BSYNC.RECONVERGENT B0 ;  /* 0x0000000000007941 */ /* 0x000fea0003800200 */
.L_x_19:
[----:B------:R0:W5:Y:S01]  /*02e0*/  LDG.E.64 R6, desc[UR14][R4.64] ;  /* 0x0000000e04067981 */ /* 0x000162000c1e1b00 */
[----:B------:R-:W1:Y:S02]  /*02f0*/  LDC.64 R8, c[0x0][0x390] ;  /* 0x0000e400ff087b82 */ /* 0x000e640000000a00 */
[C---:B-1----:R-:W-:Y:S02]  /*0300*/  DSETP.NAN.AND P0, PT, R8.reuse, R8, PT ;  /* 0x000000080800722a */ /* 0x042fe40003f08000 */
[----:B------:R-:W-:-:S10]  /*0310*/  DADD R2, R8, 2 ;  /* 0x4000000008027429 */ /* 0x000fd40000000000 */
[----:B------:R-:W-:Y:S02]  /*0320*/  LOP3.LUT R10, R3, 0x7ff00000, RZ, 0xc0, !PT ;  /* 0x7ff00000030a7812 */ /* 0x000fe400078ec0ff */
[----:B0-----:R-:W-:Y:S05]  /*0330*/  @!P0 BRA `(.L_x_20) ;  /* 0x0000001800748947 */ /* 0x001fea0003800000 */
[C---:B------:R-:W-:Y:S02]  /*0340*/  DSETP.NEU.AND P0, PT, R8.reuse, RZ, PT ;  /* 0x000000ff0800722a */ /* 0x040fe40003f0d000 */
[----:B------:R-:W-:-:S12]  /*0350*/  DADD R2, R8, 2 ;  /* 0x4000000008027429 */ /* 0x000fd80000000000 */
[----:B------:R-:W-:Y:S05]  /*0360*/  @!P0 BRA `(.L_x_21) ;  /* 0x0000000c00348947 */ /* 0x000fea0003800000 */
[----:B------:R-:W-:Y:S01]  /*0370*/  ISETP.NE.AND P0, PT, R10, 0x7ff00000, PT ;  /* 0x7ff000000a00780c */ /* 0x000fe20003f05270 */
[----:B------:R-:W-:Y:S01]  /*0380*/  DSETP.NEU.AND P1, PT, R8, 1, PT ;  /* 0x3ff000000800742a */ /* 0x000fe20003f2d000 */
[----:B------:R-:W-:Y:S01]  /*0390*/  UMOV UR7, URZ ;  /* 0x000000ff00077c82 */ /* 0x000fe20008000000 */
[----:B------:R-:W-:Y:S02]  /*03a0*/  CS2R R8, SRZ ;  /* 0x0000000000087805 */ /* 0x000fe4000001ff00 */
[----:B------:R-:W-:Y:S01]  /*03b0*/  FSEL R12, R16, R2, P0 ;  /* 0x00000002100c7208 */ /* 0x000fe20000000000 */
[----:B------:R-:W-:Y:S01]  /*03c0*/  UMOV UR6, URZ ;  /* 0x000000ff00067c82 */ /* 0x000fe20008000000 */
[----:B------:R-:W-:Y:S01]  /*03d0*/  FSEL R2, R17, R3, P0 ;  /* 0x0000000311027208 */ /* 0x000fe20000000000 */
[----:B------:R-:W-:Y:S01]  /*03e0*/  UMOV UR5, URZ ;  /* 0x000000ff00057c82 */ /* 0x000fe20008000000 */
[----:B------:R-:W-:Y:S01]  /*03f0*/  FSEL R12, R12, RZ, P1 ;  /* 0x000000ff0c0c7208 */ /* 0x000fe20000800000 */
[----:B------:R-:W-:Y:S01]  /*0400*/  UMOV UR4, URZ ;  /* 0x000000ff00047c82 */ /* 0x000fe20008000000 */
[----:B------:R-:W-:-:S07]  /*0410*/  FSEL R13, R2, 1.875, P1 ;  /* 0x3ff00000020d7808 */ /* 0x000fce0000800000 */
.L_x_34:
[----:B0-----:R-:W0:Y:S01]  /*0420*/  LDCU.64 UR12, c[0x0][0x3a0] ;  /* 0x00007400ff0c77ac */ /* 0x001e220008000a00 */
[----:B------:R-:W-:Y:S01]  /*0430*/  CS2R R14, SRZ ;  /* 0x00000000000e7805 */ /* 0x000fe2000001ff00 */
[----:B------:R-:W1:Y:S01]  /*0440*/  LDCU.64 UR10, c[0x0][0x3a0] ;  /* 0x00007400ff0a77ac */ /* 0x000e620008000a00 */
[----:B0-----:R-:W-:Y:S02]  /*0450*/  UIMAD UR9, UR5, UR12, URZ ;  /* 0x0000000c050972a4 */ /* 0x001fe4000f8e02ff */
[----:B------:R-:W-:Y:S02]  /*0460*/  UIMAD UR8, UR6, UR12, URZ ;  /* 0x0000000c060872a4 */ /* 0x000fe4000f8e02ff */
[----:B-1----:R-:W-:Y:S02]  /*0470*/  UIMAD.WIDE.U32 UR10, UR6, UR12, UR10 ;  /* 0x0000000c060a72a5 */ /* 0x002fe4000f8e000a */
[----:B------:R-:W-:Y:S02]  /*0480*/  UIMAD UR9, UR6, UR13, UR9 ;  /* 0x0000000d060972a4 */ /* 0x000fe4000f8e0209 */
[----:B------:R-:W-:-:S02]  /*0490*/  USHF.R.S32.HI UR13, URZ, 0x1f, UR8 ;  /* 0x0000001fff0d7899 */ /* 0x000fc40008011408 */
[----:B------:R-:W-:Y:S02]  /*04a0*/  UISETP.GT.U32.AND UP0, UPT, UR10, UR8, UPT ;  /* 0x000000080a00728c */ /* 0x000fe4000bf04070 */
[----:B------:R-:W-:-:S04]  /*04b0*/  UIADD3 UR9, UPT, UPT, UR11, UR9, URZ ;  /* 0x000000090b097290 */ /* 0x000fc8000fffe0ff */
[----:B------:R-:W-:-:S09]  /*04c0*/  UISETP.GT.U32.AND.EX UP0, UPT, UR9, UR13, UPT, UP0 ;  /* 0x0000000d0900728c */ /* 0x000fd2000bf04100 */
[----:B------:R-:W-:Y:S05]  /*04d0*/  BRA.U !UP0, `(.L_x_22) ;  /* 0x0000000508387547 */ /* 0x000fea000b800000 */
[----:B------:R-:W-:Y:S01]  /*04e0*/  CS2R R14, SRZ ;  /* 0x00000000000e7805 */ /* 0x000fe2000001ff00 */
[----:B------:R-:W-:Y:S01]  /*04f0*/  UMOV UR12, UR8 ;  /* 0x00000008000c7c82 */ /* 0x000fe20008000000 */
[----:B------:R-:W-:Y:S01]  /*0500*/  UMOV UR24, UR8 ;  /* 0x0000000800187c82 */ /* 0x000fe20008000000 */
[----:B------:R-:W0:Y:S01]  /*0510*/  LDCU UR27, c[0x0][0x3a0] ;  /* 0x00007400ff1b77ac */ /* 0x000e220008000800 */
[----:B------:R-:W1:Y:S01]  /*0520*/  LDCU.64 UR16, c[0x0][0x3a0] ;  /* 0x00007400ff1077ac */ /* 0x000e620008000a00 */
[----:B------:R-:W2:Y:S01]  /*0530*/  LDCU.64 UR18, c[0x0][0x398] ;  /* 0x00007300ff1277ac */ /* 0x000ea20008000a00 */
[----:B------:R-:W-:Y:S01]  /*0540*/  UMOV UR25, UR13 ;  /* 0x0000000d00197c82 */ /* 0x000fe20008000000 */
[----:B------:R-:W-:-:S05]  /*0550*/  UMOV UR8, URZ ;  /* 0x000000ff00087c82 */ /* 0x000fca0008000000 */
.L_x_29:
[----:B------:R-:W-:Y:S02]  /*0560*/  IMAD.U32 R2, RZ, RZ, UR8 ;  /* 0x00000008ff027e24 */ /* 0x000fe4000f8e00ff */
[----:B------:R-:W-:Y:S02]  /*0570*/  IMAD.MOV.U32 R3, RZ, RZ, RZ ;  /* 0x000000ffff037224 */ /* 0x000fe400078e00ff */
[----:B-1----:R-:W-:-:S04]  /*0580*/  IMAD.WIDE.U32 R2, R0, UR16, R2 ;  /* 0x0000001000027c25 */ /* 0x002fc8000f8e0002 */
[----:B------:R-:W-:Y:S01]  /*0590*/  IMAD R3, R0, UR17, R3 ;  /* 0x0000001100037c24 */ /* 0x000fe2000f8e0203 */
[----:B--2---:R-:W-:-:S04]  /*05a0*/  LEA R10, P0, R2, UR18, 0x3 ;  /* 0x00000012020a7c11 */ /* 0x004fc8000f8018ff */
[----:B------:R-:W-:-:S06]  /*05b0*/  LEA.HI.X R11, R2, UR19, R3, 0x3, P0 ;  /* 0x00000013020b7c11 */ /* 0x000fcc00080f1c03 */
[----:B------:R-:W2:Y:S01]  /*05c0*/  LDG.E.64 R10, desc[UR14][R10.64] ;  /* 0x0000000e0a0a7981 */ /* 0x000ea2000c1e1b00 */
[----:B------:R-:W-:Y:S01]  /*05d0*/  USHF.R.S32.HI UR13, URZ, 0x1f, UR7 ;  /* 0x0000001fff0d7899 */ /* 0x000fe20008011407 */
[----:B------:R-:W-:Y:S01]  /*05e0*/  BSSY.RECONVERGENT B0, `(.L_x_23) ;  /* 0x0000035000007945 */ /* 0x000fe20003800200 */
[----:B------:R-:W-:-:S04]  /*05f0*/  UISETP.NE.U32.AND UP0, UPT, UR7, UR16, UPT ;  /* 0x000000100700728c */ /* 0x000fc8000bf05070 */
[----:B------:R-:W-:Y:S02]  /*0600*/  UISETP.NE.AND.EX UP0, UPT, UR13, UR17, UPT, UP0 ;  /* 0x000000110d00728c */ /* 0x000fe4000bf05300 */
[----:B------:R-:W-:Y:S02]  /*0610*/  UIADD3 UR13, UPT, UPT, UR4, 0x1, URZ ;  /* 0x00000001040d7890 */ /* 0x000fe4000fffe0ff */
[----:B------:R-:W-:-:S07]  /*0620*/  USEL UR26, UR7, URZ, UP0 ;  /* 0x000000ff071a7287 */ /* 0x000fce0008000000 */
[----:B------:R-:W-:-:S04]  /*0630*/  @UP0 UIADD3 UR13, UPT, UPT, UR4, URZ, URZ ;  /* 0x000000ff040d0290 */ /* 0x000fc8000fffe0ff */
[----:B------:R-:W-:Y:S02]  /*0640*/  USHF.R.S32.HI UR4, URZ, 0x1f, UR13 ;  /* 0x0000001fff047899 */ /* 0x000fe4000801140d */
[----:B------:R-:W-:-:S04]  /*0650*/  UISETP.NE.U32.AND UP1, UPT, UR13, UR16, UPT ;  /* 0x000000100d00728c */ /* 0x000fc8000bf25070 */
[----:B------:R-:W-:-:S04]  /*0660*/  UISETP.NE.AND.EX UP1, UPT, UR4, UR17, UPT, UP1 ;  /* 0x000000110400728c */ /* 0x000fc8000bf25310 */
[----:B------:R-:W-:Y:S01]  /*0670*/  USEL UR4, UR13, URZ, UP1 ;  /* 0x000000ff0d047287 */ /* 0x000fe20008800000 */
[----:B--2---:R-:W-:-:S14]  /*0680*/  DSETP.NEU.AND P0, PT, R10, RZ, PT ;  /* 0x000000ff0a00722a */ /* 0x004fdc0003f0d000 */
[----:B------:R-:W-:Y:S05]  /*0690*/  @!P0 BRA `(.L_x_24) ;  /* 0x0000000000a48947 */ /* 0x000fea0003800000 */
[----:B------:R-:W-:-:S04]  /*06a0*/  ULEA UR7, UP0, UR24, UR18, 0x3 ;  /* 0x0000001218077291 */ /* 0x000fc8000f8018ff */
[----:B------:R-:W-:Y:S02]  /*06b0*/  ULEA.HI.X UR13, UR24, UR19, UR25, 0x3, UP0 ;  /* 0x00000013180d7291 */ /* 0x000fe400080f1c19 */
[----:B------:R-:W-:-:S04]  /*06c0*/  IMAD.U32 R2, RZ, RZ, UR7 ;  /* 0x00000007ff027e24 */ /* 0x000fc8000f8e00ff */
[----:B------:R-:W-:-:S06]  /*06d0*/  IMAD.U32 R3, RZ, RZ, UR13 ;  /* 0x0000000dff037e24 */ /* 0x000fcc000f8e00ff */
[----:B------:R-:W2:Y:S02]  /*06e0*/  LDG.E.64 R2, desc[UR14][R2.64] ;  /* 0x0000000e02027981 */ /* 0x000ea4000c1e1b00 */
[----:B--2---:R-:W-:-:S14]  /*06f0*/  DSETP.NEU.AND P0, PT, R2, RZ, PT ;  /* 0x000000ff0200722a */ /* 0x004fdc0003f0d000 */
[----:B------:R-:W-:Y:S05]  /*0700*/  @!P0 BRA `(.L_x_24) ;  /* 0x0000000000888947 */ /* 0x000fea0003800000 */
[----:B------:R-:W-:Y:S01]  /*0710*/  DADD R10, R10, -R2 ;  /* 0x000000000a0a7229 */ /* 0x000fe20000000802 */
[----:B------:R-:W-:Y:S07]  /*0720*/  BSSY.RECONVERGENT B1, `(.L_x_25) ;  /* 0x0000005000017945 */ /* 0x000fee0003800200 */
[----:B------:R-:W-:-:S10]  /*0730*/  DADD R2, -RZ, |R10| ;  /* 0x00000000ff027229 */ /* 0x000fd4000000050a */
[----:B------:R-:W-:Y:S01]  /*0740*/  IMAD.MOV.U32 R16, RZ, RZ, R2 ;  /* 0x000000ffff107224 */ /* 0x000fe200078e0002 */
[----:B------:R-:W-:-:S07]  /*0750*/  MOV R2, 0x770 ;  /* 0x0000077000027802 */ /* 0x000fce0000000f00 */
[----:B0----5:R-:W-:Y:S05]  /*0760*/  CALL.REL.NOINC `($_ZN6nlm_cu15non_local_meansEPKdmdS1_mS1_Pd$__internal_accurate_pow) ;  /* 0x0000003400a47944 */ /* 0x021fea0003c00000 */
[----:B------:R-:W-:Y:S05]  /*0770*/  BSYNC.RECONVERGENT B1 ;  /* 0x0000000000017941 */ /* 0x000fea0003800200 */
.L_x_25:
[C---:B------:R-:W-:Y:S01]  /*0780*/  DADD R2, R10.reuse, 2 ;  /* 0x400000000a027429 */ /* 0x040fe20000000000 */
[----:B------:R-:W-:Y:S01]  /*0790*/  BSSY.RECONVERGENT B1, `(.L_x_26) ;  /* 0x000000f000017945 */ /* 0x000fe20003800200 */
[----:B------:R-:W-:-:S06]  /*07a0*/  DSETP.NEU.AND P0, PT, R10, RZ, PT ;  /* 0x000000ff0a00722a */ /* 0x000fcc0003f0d000 */
[----:B------:R-:W-:Y:S02]  /*07b0*/  FSEL R16, R16, RZ, P0 ;  /* 0x000000ff10107208 */ /* 0x000fe40000000000 */
[----:B------:R-:W-:Y:S02]  /*07c0*/  LOP3.LUT R2, R3, 0x7ff00000, RZ, 0xc0, !PT ;  /* 0x7ff0000003027812 */ /* 0x000fe400078ec0ff */
[----:B------:R-:W-:Y:S02]  /*07d0*/  FSEL R17, R17, RZ, P0 ;  /* 0x000000ff11117208 */ /* 0x000fe40000000000 */
[----:B------:R-:W-:-:S13]  /*07e0*/  ISETP.NE.AND P1, PT, R2, 0x7ff00000, PT ;  /* 0x7ff000000200780c */ /* 0x000fda0003f25270 */
[----:B------:R-:W-:Y:S05]  /*07f0*/  @P1 BRA `(.L_x_27) ;  /* 0x0000000000201947 */ /* 0x000fea0003800000 */
[----:B------:R-:W-:-:S14]  /*0800*/  DSETP.NAN.AND P0, PT, R10, R10, PT ;  /* 0x0000000a0a00722a */ /* 0x000fdc0003f08000 */
[----:B------:R-:W-:Y:S05]  /*0810*/  @P0 BRA `(.L_x_28) ;  /* 0x0000000000140947 */ /* 0x000fea0003800000 */
[----:B------:R-:W-:-:S14]  /*0820*/  DSETP.NEU.AND P0, PT, |R10|, +INF , PT ;  /* 0x7ff000000a00742a */ /* 0x000fdc0003f0d200 */
[----:B------:R-:W-:Y:S05]  /*0830*/  @P0 BRA `(.L_x_27) ;  /* 0x0000000000100947 */ /* 0x000fea0003800000 */
[----:B------:R-:W-:Y:S02]  /*0840*/  IMAD.MOV.U32 R16, RZ, RZ, 0x0 ;  /* 0x00000000ff107424 */ /* 0x000fe400078e00ff */
[----:B------:R-:W-:Y:S01]  /*0850*/  IMAD.MOV.U32 R17, RZ, RZ, 0x7ff00000 ;  /* 0x7ff00000ff117424 */ /* 0x000fe200078e00ff */
[----:B------:R-:W-:Y:S06]  /*0860*/  BRA `(.L_x_27) ;  /* 0x0000000000047947 */ /* 0x000fec0003800000 */
.L_x_28:
[----:B------:R-:W-:-:S11]  /*0870*/  DADD R16, R10, 2 ;  /* 0x400000000a107429 */ /* 0x000fd60000000000 */
.L_x_27:
[----:B------:R-:W-:Y:S05]  /*0880*/  BSYNC.RECONVERGENT B1 ;  /* 0x0000000000017941 */ /* 0x000fea0003800200 */
.L_x_26:
[----:B------:R-:W0:Y:S01]  /*0890*/  S2UR UR20, SR_CgaCtaId ;  /* 0x00000000001479c3 */ /* 0x000e220000008800 */
[----:B------:R-:W-:Y:S01]  /*08a0*/  UMOV UR13, 0x400 ;  /* 0x00000400000d7882 */ /* 0x000fe20000000000 */
[----:B------:R-:W-:Y:S01]  /*08b0*/  UIMAD UR7, UR4, UR27, UR26 ;  /* 0x0000001b040772a4 */ /* 0x000fe2000f8e021a */
[----:B------:R-:W-:-:S06]  /*08c0*/  DSETP.NEU.AND P0, PT, R10, 1, PT ;  /* 0x3ff000000a00742a */ /* 0x000fcc0003f0d000 */
[----:B------:R-:W-:Y:S02]  /*08d0*/  FSEL R10, R16, RZ, P0 ;  /* 0x000000ff100a7208 */ /* 0x000fe40000000000 */
[----:B------:R-:W-:Y:S01]  /*08e0*/  FSEL R11, R17, 1.875, P0 ;  /* 0x3ff00000110b7808 */ /* 0x000fe20000000000 */
[----:B0-----:R-:W-:-:S04]  /*08f0*/  ULEA UR13, UR20, UR13, 0x18 ;  /* 0x0000000d140d7291 */ /* 0x001fc8000f8ec0ff */
[----:B------:R-:W-:-:S09]  /*0900*/  ULEA UR7, UR7, UR13, 0x3 ;  /* 0x0000000d07077291 */ /* 0x000fd2000f8e18ff */
[----:B------:R-:W0:Y:S02]  /*0910*/  LDS.64 R2, [UR7] ;  /* 0x00000007ff027984 */ /* 0x000e240008000a00 */
[----:B0-----:R-:W-:-:S11]  /*0920*/  DFMA R14, R2, R10, R14 ;  /* 0x0000000a020e722b */ /* 0x001fd6000000000e */
.L_x_24:
[----:B0-----:R-:W-:Y:S05]  /*0930*/  BSYNC.RECONVERGENT B0 ;  /* 0x0000000000007941 */ /* 0x001fea0003800200 */
.L_x_23:
[----:B------:R-:W-:Y:S02]  /*0940*/  UIADD3 UR24, UPT, UPT, UR12, 0x1, URZ ;  /* 0x000000010c187890 */ /* 0x000fe4000fffe0ff */
[----:B------:R-:W-:Y:S02]  /*0950*/  UIADD3 UR7, UPT, UPT, UR26, 0x1, URZ ;  /* 0x000000011a077890 */ /* 0x000fe4000fffe0ff */
[----:B------:R-:W-:Y:S02]  /*0960*/  USHF.R.S32.HI UR25, URZ, 0x1f, UR24 ;  /* 0x0000001fff197899 */ /* 0x000fe40008011418 */
[----:B------:R-:W-:Y:S02]  /*0970*/  UISETP.GT.U32.AND UP0, UPT, UR10, UR24, UPT ;  /* 0x000000180a00728c */ /* 0x000fe4000bf04070 */
[----:B------:R-:W-:Y:S02]  /*0980*/  UIADD3 UR8, UPT, UPT, UR8, 0x1, URZ ;  /* 0x0000000108087890 */ /* 0x000fe4000fffe0ff */
[----:B------:R-:W-:Y:S01]  /*0990*/  UISETP.GT.U32.AND.EX UP0, UPT, UR9, UR25, UPT, UP0 ;  /* 0x000000190900728c */ /* 0x000fe2000bf04100 */
[----:B------:R-:W-:-:S08]  /*09a0*/  UMOV UR12, UR24 ;  /* 0x00000018000c7c82 */ /* 0x000fd00008000000 */
[----:B------:R-:W-:Y:S05]  /*09b0*/  BRA.U UP0, `(.L_x_29) ;  /* 0xfffffff900e87547 */ /* 0x000fea000b83ffff */
.L_x_22:
[----:B------:R-:W0:Y:S01]  /*09c0*/  MUFU.RCP64H R3, R13 ;  /* 0x0000000d00037308 */ /* 0x000e220000001800 */
[----:B------:R-:W-:Y:S01]  /*09d0*/  IMAD.MOV.U32 R2, RZ, RZ, 0x1 ;  /* 0x00000001ff027424 */ /* 0x000fe200078e00ff */
[----:B------:R-:W-:Y:S05]  /*09e0*/  BSSY.RECONVERGENT B0, `(.L_x_30) ;  /* 0x0000014000007945 */ /* 0x000fea0003800200 */
[----:B0-----:R-:W-:-:S08]  /*09f0*/  DFMA R10, -R12, R2, 1 ;  /* 0x3ff000000c0a742b */ /* 0x001fd00000000102 */
[----:B------:R-:W-:-:S08]  /*0a00*/  DFMA R10, R10, R10, R10 ;  /* 0x0000000a0a0a722b */ /* 0x000fd0000000000a */
[----:B------:R-:W-:-:S08]  /*0a10*/  DFMA R10, R2, R10, R2 ;  /* 0x0000000a020a722b */ /* 0x000fd00000000002 */
[----:B------:R-:W-:-:S08]  /*0a20*/  DFMA R2, -R12, R10, 1 ;  /* 0x3ff000000c02742b */ /* 0x000fd0000000010a */
[----:B------:R-:W-:-:S08]  /*0a30*/  DFMA R2, R10, R2, R10 ;  /* 0x000000020a02722b */ /* 0x000fd0000000000a */
[----:B------:R-:W-:-:S08]  /*0a40*/  DMUL R10, R2, -R14 ;  /* 0x8000000e020a7228 */ /* 0x000fd00000000000 */
[--C-:B------:R-:W-:Y:S02]  /*0a50*/  DFMA R16, -R12, R10, -R14.reuse ;  /* 0x0000000a0c10722b */ /* 0x100fe4000000090e */
[----:B------:R-:W-:-:S06]  /*0a60*/  DADD R14, -RZ, -R14 ;  /* 0x00000000ff0e7229 */ /* 0x000fcc000000090e */
[----:B------:R-:W-:-:S04]  /*0a70*/  DFMA R2, R2, R16, R10 ;  /* 0x000000100202722b */ /* 0x000fc8000000000a */
[----:B------:R-:W-:-:S06]  /*0a80*/  FSETP.GEU.AND P1, PT, |R15|, 6.5827683646048100446e-37, PT ;  /* 0x036000000f00780b */ /* 0x000fcc0003f2e200 */
[----:B------:R-:W-:-:S05]  /*0a90*/  FFMA R10, RZ, R13, R3 ;  /* 0x0000000dff0a7223 */ /* 0x000fca0000000003 */
[----:B------:R-:W-:-:S13]  /*0aa0*/  FSETP.GT.AND P0, PT, |R10|, 1.469367938527859385e-39, PT ;  /* 0x001000000a00780b */ /* 0x000fda0003f04200 */
[----:B------:R-:W-:Y:S05]  /*0ab0*/  @P0 BRA P1, `(.L_x_31) ;  /* 0x0000000000180947 */ /* 0x000fea0000800000 */
[----:B------:R-:W-:Y:S01]  /*0ac0*/  IMAD.MOV.U32 R18, RZ, RZ, R14 ;  /* 0x000000ffff127224 */ /* 0x000fe200078e000e */
[----:B------:R-:W-:Y:S01]  /*0ad0*/  MOV R22, 0xb20 ;  /* 0x00000b2000167802 */ /* 0x000fe20000000f00 */
[----:B------:R-:W-:Y:S02]  /*0ae0*/  IMAD.MOV.U32 R19, RZ, RZ, R15 ;  /* 0x000000ffff137224 */ /* 0x000fe400078e000f */
[----:B------:R-:W-:Y:S02]  /*0af0*/  IMAD.MOV.U32 R16, RZ, RZ, R12 ;  /* 0x000000ffff107224 */ /* 0x000fe400078e000c */
[----:B------:R-:W-:-:S07]  /*0b00*/  IMAD.MOV.U32 R17, RZ, RZ, R13 ;  /* 0x000000ffff117224 */ /* 0x000fce00078e000d */
[----:B-----5:R-:W-:Y:S05]  /*0b10*/  CALL.REL.NOINC `($__internal_0_$__cuda_sm20_div_rn_f64_full) ;  /* 0x0000002c00487944 */ /* 0x020fea0003c00000 */
.L_x_31:
[----:B------:R-:W-:Y:S05]  /*0b20*/  BSYNC.RECONVERGENT B0 ;  /* 0x0000000000007941 */ /* 0x000fea0003800200 */
.L_x_30:
[----:B------:R-:W-:Y:S01]  /*0b30*/  IMAD.MOV.U32 R10, RZ, RZ, 0x652b82fe ;  /* 0x652b82feff0a7424 */ /* 0x000fe200078e00ff */
[----:B------:R-:W-:Y:S01]  /*0b40*/  UMOV UR8, 0xfefa39ef ;  /* 0xfefa39ef00087882 */ /* 0x000fe20000000000 */
[----:B------:R-:W-:Y:S01]  /*0b50*/  IMAD.MOV.U32 R11, RZ, RZ, 0x3ff71547 ;  /* 0x3ff71547ff0b7424 */ /* 0x000fe200078e00ff */
[----:B------:R-:W-:Y:S01]  /*0b60*/  UMOV UR9, 0x3fe62e42 ;  /* 0x3fe62e4200097882 */ /* 0x000fe20000000000 */
[----:B------:R-:W-:Y:S01]  /*0b70*/  FSETP.GEU.AND P0, PT, |R3|, 4.1917929649353027344, PT ;  /* 0x4086232b0300780b */ /* 0x000fe20003f0e200 */
[----:B------:R-:W-:Y:S03]  /*0b80*/  BSSY.RECONVERGENT B0, `(.L_x_32) ;  /* 0x0000036000007945 */ /* 0x000fe60003800200 */
[----:B------:R-:W-:-:S08]  /*0b90*/  DFMA R10, R2, R10, 6.75539944105574400000e+15 ;  /* 0x43380000020a742b */ /* 0x000fd0000000000a */
[----:B------:R-:W-:-:S08]  /*0ba0*/  DADD R14, R10, -6.75539944105574400000e+15 ;  /* 0xc33800000a0e7429 */ /* 0x000fd00000000000 */
[----:B------:R-:W-:Y:S01]  /*0bb0*/  DFMA R16, R14, -UR8, R2 ;  /* 0x800000080e107c2b */ /* 0x000fe20008000002 */
[----:B------:R-:W-:Y:S01]  /*0bc0*/  UMOV UR8, 0x3b39803f ;  /* 0x3b39803f00087882 */ /* 0x000fe20000000000 */
[----:B------:R-:W-:-:S06]  /*0bd0*/  UMOV UR9, 0x3c7abc9e ;  /* 0x3c7abc9e00097882 */ /* 0x000fcc0000000000 */
[----:B------:R-:W-:Y:S01]  /*0be0*/  DFMA R14, R14, -UR8, R16 ;  /* 0x800000080e0e7c2b */ /* 0x000fe20008000010 */
[----:B------:R-:W-:Y:S01]  /*0bf0*/  UMOV UR8, 0x69ce2bdf ;  /* 0x69ce2bdf00087882 */ /* 0x000fe20000000000 */
[----:B------:R-:W-:Y:S01]  /*0c00*/  IMAD.MOV.U32 R16, RZ, RZ, -0x35dec16 ;  /* 0xfca213eaff107424 */ /* 0x000fe200078e00ff */
[----:B------:R-:W-:Y:S01]  /*0c10*/  UMOV UR9, 0x3e5ade15 ;  /* 0x3e5ade1500097882 */ /* 0x000fe20000000000 */
[----:B------:R-:W-:-:S06]  /*0c20*/  IMAD.MOV.U32 R17, RZ, RZ, 0x3e928af3 ;  /* 0x3e928af3ff117424 */ /* 0x000fcc00078e00ff */
[----:B------:R-:W-:Y:S01]  /*0c30*/  DFMA R16, R14, UR8, R16 ;  /* 0x000000080e107c2b */ /* 0x000fe20008000010 */
[----:B------:R-:W-:Y:S01]  /*0c40*/  UMOV UR8, 0x62401315 ;  /* 0x6240131500087882 */ /* 0x000fe20000000000 */
[----:B------:R-:W-:-:S06]  /*0c50*/  UMOV UR9, 0x3ec71dee ;  /* 0x3ec71dee00097882 */ /* 0x000fcc0000000000 */
[----:B------:R-:W-:Y:S01]  /*0c60*/  DFMA R16, R14, R16, UR8 ;  /* 0x000000080e107e2b */ /* 0x000fe20008000010 */
        /* <DEDUP_REMOVED lines=20> */
[----:B------:R-:W-:-:S08]  /*0db0*/  DFMA R16, R14, R16, UR8 ;  /* 0x000000080e107e2b */ /* 0x000fd00008000010 */
[----:B------:R-:W-:-:S08]  /*0dc0*/  DFMA R16, R14, R16, 1 ;  /* 0x3ff000000e10742b */ /* 0x000fd00000000010 */
[----:B------:R-:W-:-:S10]  /*0dd0*/  DFMA R16, R14, R16, 1 ;  /* 0x3ff000000e10742b */ /* 0x000fd40000000010 */
[----:B------:R-:W-:Y:S02]  /*0de0*/  IMAD R15, R10, 0x100000, R17 ;  /* 0x001000000a0f7824 */ /* 0x000fe400078e0211 */
[----:B------:R-:W-:Y:S01]  /*0df0*/  IMAD.MOV.U32 R14, RZ, RZ, R16 ;  /* 0x000000ffff0e7224 */ /* 0x000fe200078e0010 */
[----:B------:R-:W-:Y:S06]  /*0e00*/  @!P0 BRA `(.L_x_33) ;  /* 0x0000000000348947 */ /* 0x000fec0003800000 */
[----:B------:R-:W-:Y:S01]  /*0e10*/  FSETP.GEU.AND P1, PT, |R3|, 4.2275390625, PT ;  /* 0x408748000300780b */ /* 0x000fe20003f2e200 */
[C---:B------:R-:W-:Y:S02]  /*0e20*/  DADD R14, R2.reuse, +INF ;  /* 0x7ff00000020e7429 */ /* 0x040fe40000000000 */
[----:B------:R-:W-:-:S08]  /*0e30*/  DSETP.GEU.AND P0, PT, R2, RZ, PT ;  /* 0x000000ff0200722a */ /* 0x000fd00003f0e000 */
[----:B------:R-:W-:Y:S02]  /*0e40*/  FSEL R14, R14, RZ, P0 ;  /* 0x000000ff0e0e7208 */ /* 0x000fe40000000000 */
[----:B------:R-:W-:Y:S01]  /*0e50*/  @!P1 LEA.HI R11, R10, R10, RZ, 0x1 ;  /* 0x0000000a0a0b9211 */ /* 0x000fe200078f08ff */
[----:B------:R-:W-:Y:S01]  /*0e60*/  @!P1 IMAD.MOV.U32 R2, RZ, RZ, R16 ;  /* 0x000000ffff029224 */ /* 0x000fe200078e0010 */
[----:B------:R-:W-:Y:S02]  /*0e70*/  FSEL R15, R15, RZ, P0 ;  /* 0x000000ff0f0f7208 */ /* 0x000fe40000000000 */
[----:B------:R-:W-:-:S05]  /*0e80*/  @!P1 SHF.R.S32.HI R11, RZ, 0x1, R11 ;  /* 0x00000001ff0b9819 */ /* 0x000fca000001140b */
[----:B------:R-:W-:Y:S02]  /*0e90*/  @!P1 IMAD.IADD R10, R10, 0x1, -R11 ;  /* 0x000000010a0a9824 */ /* 0x000fe400078e0a0b */
[----:B------:R-:W-:-:S03]  /*0ea0*/  @!P1 IMAD R3, R11, 0x100000, R17 ;  /* 0x001000000b039824 */ /* 0x000fc600078e0211 */
[----:B------:R-:W-:Y:S01]  /*0eb0*/  @!P1 LEA R11, R10, 0x3ff00000, 0x14 ;  /* 0x3ff000000a0b9811 */ /* 0x000fe200078ea0ff */
[----:B------:R-:W-:-:S06]  /*0ec0*/  @!P1 IMAD.MOV.U32 R10, RZ, RZ, RZ ;  /* 0x000000ffff0a9224 */ /* 0x000fcc00078e00ff */
[----:B------:R-:W-:-:S11]  /*0ed0*/  @!P1 DMUL R14, R2, R10 ;  /* 0x0000000a020e9228 */ /* 0x000fd60000000000 */
.L_x_33:
[----:B------:R-:W-:Y:S05]  /*0ee0*/  BSYNC.RECONVERGENT B0 ;  /* 0x0000000000007941 */ /* 0x000fea0003800200 */
.L_x_32:
[----:B------:R-:W0:Y:S02]  /*0ef0*/  LDCU.128 UR8, c[0x0][0x380] ;  /* 0x00007000ff0877ac */ /* 0x000e240008000c00 */
[----:B0-----:R-:W-:-:S04]  /*0f00*/  ULEA UR8, UP0, UR6, UR8, 0x3 ;  /* 0x0000000806087291 */ /* 0x001fc8000f8018ff */
[----:B------:R-:W-:Y:S02]  /*0f10*/  ULEA.HI.X UR9, UR6, UR9, UR5, 0x3, UP0 ;  /* 0x0000000906097291 */ /* 0x000fe400080f1c05 */
[----:B------:R-:W-:-:S04]  /*0f20*/  IMAD.U32 R2, RZ, RZ, UR8 ;  /* 0x00000008ff027e24 */ /* 0x000fc8000f8e00ff */
[----:B------:R-:W-:-:S06]  /*0f30*/  IMAD.U32 R3, RZ, RZ, UR9 ;  /* 0x00000009ff037e24 */ /* 0x000fcc000f8e00ff */
[----:B------:R-:W2:Y:S01]  /*0f40*/  LDG.E.64 R2, desc[UR14][R2.64] ;  /* 0x0000000e02027981 */ /* 0x000ea2000c1e1b00 */
[----:B------:R-:W0:Y:S01]  /*0f50*/  S2UR UR9, SR_CgaCtaId ;  /* 0x00000000000979c3 */ /* 0x000e220000008800 */
[----:B------:R-:W-:Y:S01]  /*0f60*/  UMOV UR8, 0x400 ;  /* 0x0000040000087882 */ /* 0x000fe20000000000 */
[----:B------:R-:W-:Y:S01]  /*0f70*/  UIADD3 UR6, UP1, UPT, UR6, 0x1, URZ ;  /* 0x0000000106067890 */ /* 0x000fe2000ff3e0ff */
[----:B------:R-:W1:Y:S01]  /*0f80*/  S2R R10, SR_TID.X ;  /* 0x00000000000a7919 */ /* 0x000e620000002100 */
[----:B------:R-:W-:Y:S02]  /*0f90*/  DADD R8, R14, R8 ;  /* 0x000000000e087229 */ /* 0x000fe40000000008 */
[----:B------:R-:W-:Y:S02]  /*0fa0*/  UISETP.GE.U32.AND UP0, UPT, UR6, UR10, UPT ;  /* 0x0000000a0600728c */ /* 0x000fe4000bf06070 */
[----:B------:R-:W-:-:S04]  /*0fb0*/  UIADD3.X UR5, UPT, UPT, URZ, UR5, URZ, UP1, !UPT ;  /* 0x00000005ff057290 */ /* 0x000fc80008ffe4ff */
[----:B------:R-:W-:Y:S02]  /*0fc0*/  UISETP.GE.U32.AND.EX UP0, UPT, UR5, UR11, UPT, UP0 ;  /* 0x0000000b0500728c */ /* 0x000fe4000bf06100 */
[----:B0-----:R-:W-:-:S06]  /*0fd0*/  ULEA UR8, UR9, UR8, 0x18 ;  /* 0x0000000809087291 */ /* 0x001fcc000f8ec0ff */
[----:B-1----:R-:W-:-:S05]  /*0fe0*/  LEA R11, R10, UR8, 0x3 ;  /* 0x000000080a0b7c11 */ /* 0x002fca000f8e18ff */
[----:B------:R0:W-:Y:S01]  /*0ff0*/  STS.64 [R11], R14 ;  /* 0x0000000e0b007388 */ /* 0x0001e20000000a00 */
[----:B--2--5:R-:W-:-:S07]  /*1000*/  DFMA R6, R2, R14, R6 ;  /* 0x0000000e0206722b */ /* 0x024fce0000000006 */
[----:B------:R0:W-:Y:S01]  /*1010*/  STG.E.64 desc[UR14][R4.64], R6 ;  /* 0x0000000604007986 */ /* 0x0001e2000c101b0e */
[----:B------:R-:W-:Y:S05]  /*1020*/  BRA.U !UP0, `(.L_x_34) ;  /* 0xfffffff108fc7547 */ /* 0x000fea000b83ffff */
[----:B------:R-:W-:Y:S05]  /*1030*/  BRA `(.L_x_18) ;  /* 0x0000002400a07947 */ /* 0x000fea0003800000 */
.L_x_21:
[----:B------:R-:W-:Y:S01]  /*1040*/  ISETP.NE.AND P1, PT, R10, 0x7ff00000, PT ;  /* 0x7ff000000a00780c */ /* 0x000fe20003f25270 */
[----:B------:R-:W-:Y:S01]  /*1050*/  DSETP.NEU.AND P0, PT, R8, 1, PT ;  /* 0x3ff000000800742a */ /* 0x000fe20003f0d000 */
[----:B------:R-:W-:Y:S01]  /*1060*/  UMOV UR7, URZ ;  /* 0x000000ff00077c82 */ /* 0x000fe20008000000 */
[----:B------:R-:W-:Y:S02]  /*1070*/  CS2R R8, SRZ ;  /* 0x0000000000087805 */ /* 0x000fe4000001ff00 */
[----:B------:R-:W-:Y:S01]  /*1080*/  FSEL R14, R2, RZ, !P1 ;  /* 0x000000ff020e7208 */ /* 0x000fe20004800000 */
[----:B------:R-:W-:Y:S01]  /*1090*/  UMOV UR4, URZ ;  /* 0x000000ff00047c82 */ /* 0x000fe20008000000 */
[----:B------:R-:W-:Y:S01]  /*10a0*/  FSEL R2, R3, RZ, !P1 ;  /* 0x000000ff03027208 */ /* 0x000fe20004800000 */
[----:B------:R-:W-:Y:S01]  /*10b0*/  UMOV UR5, URZ ;  /* 0x000000ff00057c82 */ /* 0x000fe20008000000 */
[----:B------:R-:W-:Y:S01]  /*10c0*/  FSEL R14, R14, RZ, P0 ;  /* 0x000000ff0e0e7208 */ /* 0x000fe20000000000 */
[----:B------:R-:W-:Y:S01]  /*10d0*/  UMOV UR6, URZ ;  /* 0x000000ff00067c82 */ /* 0x000fe20008000000 */
[----:B------:R-:W-:-:S07]  /*10e0*/  FSEL R15, R2, 1.875, P0 ;  /* 0x3ff00000020f7808 */ /* 0x000fce0000000000 */
.L_x_47:
        /* <DEDUP_REMOVED lines=20> */
.L_x_42:
        /* <DEDUP_REMOVED lines=34> */
.L_x_38:
        /* <DEDUP_REMOVED lines=15> */
.L_x_41:
[----:B------:R-:W-:-:S11]  /*1540*/  DADD R16, R10, 2 ;  /* 0x400000000a107429 */ /* 0x000fd60000000000 */
.L_x_40:
[----:B------:R-:W-:Y:S05]  /*1550*/  BSYNC.RECONVERGENT B1 ;  /* 0x0000000000017941 */ /* 0x000fea0003800200 */
.L_x_39:
        /* <DEDUP_REMOVED lines=10> */
.L_x_37:
[----:B0-----:R-:W-:Y:S05]  /*1600*/  BSYNC.RECONVERGENT B0 ;  /* 0x0000000000007941 */ /* 0x001fea0003800200 */
.L_x_36:
        /* <DEDUP_REMOVED lines=8> */
.L_x_35:
        /* <DEDUP_REMOVED lines=22> */
.L_x_44:
[----:B------:R-:W-:Y:S05]  /*17f0*/  BSYNC.RECONVERGENT B0 ;  /* 0x0000000000007941 */ /* 0x000fea0003800200 */
.L_x_43:
        /* <DEDUP_REMOVED lines=59> */
.L_x_46:
[----:B------:R-:W-:Y:S05]  /*1bb0*/  BSYNC.RECONVERGENT B0 ;  /* 0x0000000000007941 */ /* 0x000fea0003800200 */
.L_x_45:
        /* <DEDUP_REMOVED lines=21> */
.L_x_20:
[----:B------:R-:W-:-:S14]  /*1d10*/  DSETP.NEU.AND P0, PT, R8, RZ, PT ;  /* 0x000000ff0800722a */ /* 0x000fdc0003f0d000 */
[----:B------:R-:W-:Y:S05]  /*1d20*/  @!P0 BRA `(.L_x_48) ;  /* 0x0000000c00308947 */ /* 0x000fea0003800000 */
[----:B------:R-:W-:Y:S01]  /*1d30*/  ISETP.NE.AND P2, PT, R10, 0x7ff00000, PT ;  /* 0x7ff000000a00780c */ /* 0x000fe20003f45270 */
[C---:B------:R-:W-:Y:S01]  /*1d40*/  DSETP.NEU.AND P0, PT, |R8|.reuse, +INF , PT ;  /* 0x7ff000000800742a */ /* 0x040fe20003f0d200 */
[----:B------:R-:W-:Y:S01]  /*1d50*/  UMOV UR7, URZ ;  /* 0x000000ff00077c82 */ /* 0x000fe20008000000 */
[----:B------:R-:W-:Y:S01]  /*1d60*/  DSETP.NEU.AND P1, PT, R8, 1, PT ;  /* 0x3ff000000800742a */ /* 0x000fe20003f2d000 */
[----:B------:R-:W-:Y:S01]  /*1d70*/  UMOV UR4, URZ ;  /* 0x000000ff00047c82 */ /* 0x000fe20008000000 */
[----:B------:R-:W-:Y:S01]  /*1d80*/  CS2R R8, SRZ ;  /* 0x0000000000087805 */ /* 0x000fe2000001ff00 */
[----:B------:R-:W-:Y:S01]  /*1d90*/  UMOV UR5, URZ ;  /* 0x000000ff00057c82 */ /* 0x000fe20008000000 */
[----:B------:R-:W-:-:S06]  /*1da0*/  UMOV UR6, URZ ;  /* 0x000000ff00067c82 */ /* 0x000fcc0008000000 */
[----:B------:R-:W-:Y:S02]  /*1db0*/  @!P2 FSEL R16, R16, RZ, P0 ;  /* 0x000000ff1010a208 */ /* 0x000fe40000000000 */
[----:B------:R-:W-:Y:S02]  /*1dc0*/  @!P2 FSEL R17, R17, +QNAN , P0 ;  /* 0x7ff000001111a808 */ /* 0x000fe40000000000 */
[----:B------:R-:W-:Y:S02]  /*1dd0*/  FSEL R12, R16, RZ, P1 ;  /* 0x000000ff100c7208 */ /* 0x000fe40000800000 */
[----:B------:R-:W-:-:S07]  /*1de0*/  FSEL R13, R17, 1.875, P1 ;  /* 0x3ff00000110d7808 */ /* 0x000fce0000800000 */
.L_x_60:
        /* <DEDUP_REMOVED lines=20> */
.L_x_55:
        /* <DEDUP_REMOVED lines=34> */
.L_x_52:
        /* <DEDUP_REMOVED lines=9> */
[----:B------:R-:W-:Y:S01]  /*21e0*/  @P0 DADD R16, R10, 2 ;  /* 0x400000000a100429 */ /* 0x000fe20000000000 */
[----:B------:R-:W-:Y:S10]  /*21f0*/  @P0 BRA `(.L_x_54) ;  /* 0x00000000000c0947 */ /* 0x000ff40003800000 */
[----:B------:R-:W-:-:S14]  /*2200*/  DSETP.NEU.AND P0, PT, |R10|, +INF , PT ;  /* 0x7ff000000a00742a */ /* 0x000fdc0003f0d200 */
[----:B------:R-:W-:Y:S02]  /*2210*/  @!P0 IMAD.MOV.U32 R16, RZ, RZ, 0x0 ;  /* 0x00000000ff108424 */ /* 0x000fe400078e00ff */
[----:B------:R-:W-:-:S07]  /*2220*/  @!P0 IMAD.MOV.U32 R17, RZ, RZ, 0x7ff00000 ;  /* 0x7ff00000ff118424 */ /* 0x000fce00078e00ff */
.L_x_54:
[----:B------:R-:W-:Y:S05]  /*2230*/  BSYNC.RECONVERGENT B1 ;  /* 0x0000000000017941 */ /* 0x000fea0003800200 */
.L_x_53:
        /* <DEDUP_REMOVED lines=10> */
.L_x_51:
[----:B0-----:R-:W-:Y:S05]  /*22e0*/  BSYNC.RECONVERGENT B0 ;  /* 0x0000000000007941 */ /* 0x001fea0003800200 */
.L_x_50:
        /* <DEDUP_REMOVED lines=8> */
.L_x_49:
        /* <DEDUP_REMOVED lines=22> */
.L_x_57:
[----:B------:R-:W-:Y:S05]  /*24d0*/  BSYNC.RECONVERGENT B0 ;  /* 0x0000000000007941 */ /* 0x000fea0003800200 */
.L_x_56:
        /* <DEDUP_REMOVED lines=59> */
.L_x_59:
[----:B------:R-:W-:Y:S05]  /*2890*/  BSYNC.RECONVERGENT B0 ;  /* 0x0000000000007941 */ /* 0x000fea0003800200 */
.L_x_58:
        /* <DEDUP_REMOVED lines=21> */
.L_x_48:
[C---:B------:R-:W-:Y:S01]  /*29f0*/  DSETP.NEU.AND P0, PT, |R8|.reuse, +INF , PT ;  /* 0x7ff000000800742a */ /* 0x040fe20003f0d200 */
[----:B------:R-:W-:Y:S01]  /*2a00*/  ISETP.NE.AND P1, PT, R10, 0x7ff00000, PT ;  /* 0x7ff000000a00780c */ /* 0x000fe20003f25270 */
[----:B------:R-:W-:Y:S01]  /*2a10*/  UMOV UR7, URZ ;  /* 0x000000ff00077c82 */ /* 0x000fe20008000000 */
[----:B------:R-:W-:Y:S01]  /*2a20*/  UMOV UR4, URZ ;  /* 0x000000ff00047c82 */ /* 0x000fe20008000000 */
[----:B------:R-:W-:Y:S01]  /*2a30*/  UMOV UR5, URZ ;  /* 0x000000ff00057c82 */ /* 0x000fe20008000000 */
[----:B------:R-:W-:Y:S01]  /*2a40*/  UMOV UR6, URZ ;  /* 0x000000ff00067c82 */ /* 0x000fe20008000000 */
[----:B------:R-:W-:Y:S01]  /*2a50*/  FSEL R10, RZ, +QNAN , P0 ;  /* 0x7ff00000ff0a7808 */ /* 0x000fe20000000000 */
[----:B------:R-:W-:Y:S01]  /*2a60*/  DSETP.NEU.AND P0, PT, R8, 1, PT ;  /* 0x3ff000000800742a */ /* 0x000fe20003f0d000 */
[----:B------:R-:W-:Y:S02]  /*2a70*/  CS2R R8, SRZ ;  /* 0x0000000000087805 */ /* 0x000fe4000001ff00 */
[----:B------:R-:W-:-:S04]  /*2a80*/  FSEL R10, R10, RZ, !P1 ;  /* 0x000000ff0a0a7208 */ /* 0x000fc80004800000 */
[----:B------:R-:W-:Y:S01]  /*2a90*/  FSEL R11, R10, 1.875, P0 ;  /* 0x3ff000000a0b7808 */ /* 0x000fe20000000000 */
[----:B------:R-:W-:-:S07]  /*2aa0*/  IMAD.MOV.U32 R10, RZ, RZ, RZ ;  /* 0x000000ffff0a7224 */ /* 0x000fce00078e00ff */
.L_x_73:
[----:B------:R-:W0:Y:S01]  /*2ab0*/  LDCU.64 UR12, c[0x0][0x3a0] ;  /* 0x00007400ff0c77ac */ /* 0x000e220008000a00 */
[----:B-1----:R-:W-:Y:S01]  /*2ac0*/  CS2R R12, SRZ ;  /* 0x00000000000c7805 */ /* 0x002fe2000001ff00 */
        /* <DEDUP_REMOVED lines=18> */
.L_x_68:
        /* <DEDUP_REMOVED lines=34> */
.L_x_64:
        /* <DEDUP_REMOVED lines=15> */
.L_x_67:
[----:B------:R-:W-:-:S11]  /*2f00*/  DADD R16, R14, 2 ;  /* 0x400000000e107429 */ /* 0x000fd60000000000 */
.L_x_66:
[----:B------:R-:W-:Y:S05]  /*2f10*/  BSYNC.RECONVERGENT B1 ;  /* 0x0000000000017941 */ /* 0x000fea0003800200 */
.L_x_65:
        /* <DEDUP_REMOVED lines=10> */
.L_x_63:
[----:B0-----:R-:W-:Y:S05]  /*2fc0*/  BSYNC.RECONVERGENT B0 ;  /* 0x0000000000007941 */ /* 0x001fea0003800200 */
.L_x_62:
        /* <DEDUP_REMOVED lines=8> */
.L_x_61:
        /* <DEDUP_REMOVED lines=19> */
[----:B------:R-:W-:Y:S02]  /*3180*/  IMAD.MOV.U32 R16, RZ, RZ, RZ ;  /* 0x000000ffff107224 */ /* 0x000fe400078e00ff */
[----:B------:R-:W-:-:S07]  /*3190*/  IMAD.MOV.U32 R17, RZ, RZ, R11 ;  /* 0x000000ffff117224 */ /* 0x000fce00078e000b */
[----:B-----5:R-:W-:Y:S05]  /*31a0*/  CALL.REL.NOINC `($__internal_0_$__cuda_sm20_div_rn_f64_full) ;  /* 0x0000000400a47944 */ /* 0x020fea0003c00000 */
.L_x_70:
[----:B------:R-:W-:Y:S05]  /*31b0*/  BSYNC.RECONVERGENT B0 ;  /* 0x0000000000007941 */ /* 0x000fea0003800200 */
.L_x_69:
        /* <DEDUP_REMOVED lines=59> */
.L_x_72:
[----:B------:R-:W-:Y:S05]  /*3570*/  BSYNC.RECONVERGENT B0 ;  /* 0x0000000000007941 */ /* 0x000fea0003800200 */
.L_x_71:
        /* <DEDUP_REMOVED lines=20> */
.L_x_18:
[----:B0-----:R-:W0:Y:S01]  /*36c0*/  MUFU.RCP64H R3, R9 ;  /* 0x0000000900037308 */ /* 0x001e220000001800 */
[----:B------:R-:W-:Y:S01]  /*36d0*/  IMAD.MOV.U32 R2, RZ, RZ, 0x1 ;  /* 0x00000001ff027424 */ /* 0x000fe200078e00ff */
[----:B-----5:R-:W-:Y:S01]  /*36e0*/  FSETP.GEU.AND P1, PT, |R7|, 6.5827683646048100446e-37, PT ;  /* 0x036000000700780b */ /* 0x020fe20003f2e200 */
[----:B------:R-:W-:Y:S04]  /*36f0*/  BSSY.RECONVERGENT B0, `(.L_x_74) ;  /* 0x0000012000007945 */ /* 0x000fe80003800200 */
[----:B0-----:R-:W-:-:S08]  /*3700*/  DFMA R10, R2, -R8, 1 ;  /* 0x3ff00000020a742b */ /* 0x001fd00000000808 */
[----:B------:R-:W-:-:S08]  /*3710*/  DFMA R10, R10, R10, R10 ;  /* 0x0000000a0a0a722b */ /* 0x000fd0000000000a */
[----:B------:R-:W-:-:S08]  /*3720*/  DFMA R10, R2, R10, R2 ;  /* 0x0000000a020a722b */ /* 0x000fd00000000002 */
[----:B------:R-:W-:-:S08]  /*3730*/  DFMA R2, R10, -R8, 1 ;  /* 0x3ff000000a02742b */ /* 0x000fd00000000808 */
[----:B------:R-:W-:-:S08]  /*3740*/  DFMA R2, R10, R2, R10 ;  /* 0x000000020a02722b */ /* 0x000fd0000000000a */
[----:B------:R-:W-:-:S08]  /*3750*/  DMUL R10, R2, R6 ;  /* 0x00000006020a7228 */ /* 0x000fd00000000000 */
[----:B-1----:R-:W-:-:S08]  /*3760*/  DFMA R12, R10, -R8, R6 ;  /* 0x800000080a0c722b */ /* 0x002fd00000000006 */
[----:B------:R-:W-:-:S10]  /*3770*/  DFMA R2, R2, R12, R10 ;  /* 0x0000000c0202722b */ /* 0x000fd4000000000a */
        /* <DEDUP_REMOVED lines=8> */
[----:B------:R-:W-:Y:S05]  /*3800*/  CALL.REL.NOINC `($__internal_0_$__cuda_sm20_div_rn_f64_full) ;  /* 0x00000000000c7944 */ /* 0x000fea0003c00000 */
.L_x_75:
[----:B------:R-:W-:Y:S05]  /*3810*/  BSYNC.RECONVERGENT B0 ;  /* 0x0000000000007941 */ /* 0x000fea0003800200 */
.L_x_74:
[----:B------:R-:W-:Y:S01]  /*3820*/  STG.E.64 desc[UR14][R4.64], R2 ;  /* 0x0000000204007986 */ /* 0x000fe2000c101b0e */
[----:B------:R-:W-:Y:S05]  /*3830*/  EXIT ;  /* 0x000000000000794d */ /* 0x000fea0003800000 */
        .weak           $__internal_0_$__cuda_sm20_div_rn_f64_full
        .type           $__internal_0_$__cuda_sm20_div_rn_f64_full,@function
        .size           $__internal_0_$__cuda_sm20_div_rn_f64_full,($_ZN6nlm_cu15non_local_meansEPKdmdS1_mS1_Pd$__internal_accurate_pow - $__internal_0_$__cuda_sm20_div_rn_f64_full)
$__internal_0_$__cuda_sm20_div_rn_f64_full:
[C---:B------:R-:W-:Y:S01]  /*3840*/  FSETP.GEU.AND P0, PT, |R17|.reuse, 1.469367938527859385e-39, PT ;  /* 0x001000001100780b */ /* 0x040fe20003f0e200 */
[----:B------:R-:W-:Y:S01]  /*3850*/  IMAD.MOV.U32 R26, RZ, RZ, 0x1 ;  /* 0x00000001ff1a7424 */ /* 0x000fe200078e00ff */
[----:B------:R-:W-:Y:S01]  /*3860*/  LOP3.LUT R2, R17, 0x800fffff, RZ, 0xc0, !PT ;  /* 0x800fffff11027812 */ /* 0x000fe200078ec0ff */
[----:B------:R-:W-:Y:S01]  /*3870*/  BSSY.RECONVERGENT B1, `(.L_x_76) ;  /* 0x0000054000017945 */ /* 0x000fe20003800200 */
[C---:B------:R-:W-:Y:S02]  /*3880*/  FSETP.GEU.AND P2, PT, |R19|.reuse, 1.469367938527859385e-39, PT ;  /* 0x001000001300780b */ /* 0x040fe40003f4e200 */
[----:B------:R-:W-:Y:S01]  /*3890*/  LOP3.LUT R3, R2, 0x3ff00000, RZ, 0xfc, !PT ;  /* 0x3ff0000002037812 */ /* 0x000fe200078efcff */
[----:B------:R-:W-:Y:S01]  /*38a0*/  IMAD.MOV.U32 R2, RZ, RZ, R16 ;  /* 0x000000ffff027224 */ /* 0x000fe200078e0010 */
[----:B------:R-:W-:Y:S02]  /*38b0*/  LOP3.LUT R23, R19, 0x7ff00000, RZ, 0xc0, !PT ;  /* 0x7ff0000013177812 */ /* 0x000fe400078ec0ff */
[----:B------:R-:W-:-:S03]  /*38c0*/  LOP3.LUT R32, R17, 0x7ff00000, RZ, 0xc0, !PT ;  /* 0x7ff0000011207812 */ /* 0x000fc600078ec0ff */
[----:B------:R-:W-:Y:S01]  /*38d0*/  @!P0 DMUL R2, R16, 8.98846567431157953865e+307 ;  /* 0x7fe0000010028828 */ /* 0x000fe20000000000 */
[----:B------:R-:W-:-:S03]  /*38e0*/  ISETP.GE.U32.AND P1, PT, R23, R32, PT ;  /* 0x000000201700720c */ /* 0x000fc60003f26070 */
[----:B------:R-:W-:Y:S01]  /*38f0*/  @!P2 LOP3.LUT R24, R17, 0x7ff00000, RZ, 0xc0, !PT ;  /* 0x7ff000001118a812 */ /* 0x000fe200078ec0ff */
[----:B------:R-:W-:Y:S01]  /*3900*/  @!P2 IMAD.MOV.U32 R30, RZ, RZ, RZ ;  /* 0x000000ffff1ea224 */ /* 0x000fe200078e00ff */
[----:B------:R-:W0:Y:S02]  /*3910*/  MUFU.RCP64H R27, R3 ;  /* 0x00000003001b7308 */ /* 0x000e240000001800 */
[----:B------:R-:W-:Y:S01]  /*3920*/  @!P2 ISETP.GE.U32.AND P3, PT, R23, R24, PT ;  /* 0x000000181700a20c */ /* 0x000fe20003f66070 */
[----:B------:R-:W-:Y:S01]  /*3930*/  IMAD.MOV.U32 R24, RZ, RZ, 0x1ca00000 ;  /* 0x1ca00000ff187424 */ /* 0x000fe200078e00ff */
[----:B------:R-:W-:-:S04]  /*3940*/  @!P0 LOP3.LUT R32, R3, 0x7ff00000, RZ, 0xc0, !PT ;  /* 0x7ff0000003208812 */ /* 0x000fc800078ec0ff */
[----:B------:R-:W-:Y:S01]  /*3950*/  @!P2 SEL R25, R24, 0x63400000, !P3 ;  /* 0x634000001819a807 */ /* 0x000fe20005800000 */
[----:B------:R-:W-:-:S03]  /*3960*/  VIADD R34, R32, 0xffffffff ;  /* 0xffffffff20227836 */ /* 0x000fc60000000000 */
[----:B------:R-:W-:-:S04]  /*3970*/  @!P2 LOP3.LUT R25, R25, 0x80000000, R19, 0xf8, !PT ;  /* 0x800000001919a812 */ /* 0x000fc800078ef813 */
[----:B------:R-:W-:Y:S01]  /*3980*/  @!P2 LOP3.LUT R31, R25, 0x100000, RZ, 0xfc, !PT ;  /* 0x00100000191fa812 */ /* 0x000fe200078efcff */
[----:B0-----:R-:W-:Y:S01]  /*3990*/  DFMA R20, R26, -R2, 1 ;  /* 0x3ff000001a14742b */ /* 0x001fe20000000802 */
[----:B------:R-:W-:-:S07]  /*39a0*/  IMAD.MOV.U32 R25, RZ, RZ, R23 ;  /* 0x000000ffff197224 */ /* 0x000fce00078e0017 */
[----:B------:R-:W-:-:S08]  /*39b0*/  DFMA R20, R20, R20, R20 ;  /* 0x000000141414722b */ /* 0x000fd00000000014 */
[----:B------:R-:W-:Y:S01]  /*39c0*/  DFMA R26, R26, R20, R26 ;  /* 0x000000141a1a722b */ /* 0x000fe2000000001a */
[----:B------:R-:W-:Y:S01]  /*39d0*/  SEL R21, R24, 0x63400000, !P1 ;  /* 0x6340000018157807 */ /* 0x000fe20004800000 */
[----:B------:R-:W-:-:S03]  /*39e0*/  IMAD.MOV.U32 R20, RZ, RZ, R18 ;  /* 0x000000ffff147224 */ /* 0x000fc600078e0012 */
[----:B------:R-:W-:-:S03]  /*39f0*/  LOP3.LUT R21, R21, 0x800fffff, R19, 0xf8, !PT ;  /* 0x800fffff15157812 */ /* 0x000fc600078ef813 */
[----:B------:R-:W-:-:S03]  /*3a00*/  DFMA R28, R26, -R2, 1 ;  /* 0x3ff000001a1c742b */ /* 0x000fc60000000802 */
[----:B------:R-:W-:-:S05]  /*3a10*/  @!P2 DFMA R20, R20, 2, -R30 ;  /* 0x400000001414a82b */ /* 0x000fca000000081e */
[----:B------:R-:W-:-:S05]  /*3a20*/  DFMA R28, R26, R28, R26 ;  /* 0x0000001c1a1c722b */ /* 0x000fca000000001a */
[----:B------:R-:W-:-:S03]  /*3a30*/  @!P2 LOP3.LUT R25, R21, 0x7ff00000, RZ, 0xc0, !PT ;  /* 0x7ff000001519a812 */ /* 0x000fc600078ec0ff */
[----:B------:R-:W-:Y:S02]  /*3a40*/  DMUL R26, R28, R20 ;  /* 0x000000141c1a7228 */ /* 0x000fe40000000000 */
[----:B------:R-:W-:-:S05]  /*3a50*/  VIADD R33, R25, 0xffffffff ;  /* 0xffffffff19217836 */ /* 0x000fca0000000000 */
[----:B------:R-:W-:Y:S01]  /*3a60*/  ISETP.GT.U32.AND P0, PT, R33, 0x7feffffe, PT ;  /* 0x7feffffe2100780c */ /* 0x000fe20003f04070 */
[----:B------:R-:W-:-:S03]  /*3a70*/  DFMA R30, R26, -R2, R20 ;  /* 0x800000021a1e722b */ /* 0x000fc60000000014 */
[----:B------:R-:W-:-:S05]  /*3a80*/  ISETP.GT.U32.OR P0, PT, R34, 0x7feffffe, P0 ;  /* 0x7feffffe2200780c */ /* 0x000fca0000704470 */
[----:B------:R-:W-:-:S08]  /*3a90*/  DFMA R30, R28, R30, R26 ;  /* 0x0000001e1c1e722b */ /* 0x000fd0000000001a */
[----:B------:R-:W-:Y:S05]  /*3aa0*/  @P0 BRA `(.L_x_77) ;  /* 0x00000000006c0947 */ /* 0x000fea0003800000 */
[----:B------:R-:W-:-:S04]  /*3ab0*/  LOP3.LUT R26, R17, 0x7ff00000, RZ, 0xc0, !PT ;  /* 0x7ff00000111a7812 */ /* 0x000fc800078ec0ff */
[CC--:B------:R-:W-:Y:S02]  /*3ac0*/  VIADDMNMX R18, R23.reuse, -R26.reuse, 0xb9600000, !PT ;  /* 0xb960000017127446 */ /* 0x0c0fe4000780091a */
[----:B------:R-:W-:Y:S02]  /*3ad0*/  ISETP.GE.U32.AND P0, PT, R23, R26, PT ;  /* 0x0000001a1700720c */ /* 0x000fe40003f06070 */
[----:B------:R-:W-:Y:S02]  /*3ae0*/  VIMNMX R18, PT, PT, R18, 0x46a00000, PT ;  /* 0x46a0000012127848 */ /* 0x000fe40003fe0100 */
[----:B------:R-:W-:Y:S01]  /*3af0*/  SEL R19, R24, 0x63400000, !P0 ;  /* 0x6340000018137807 */ /* 0x000fe20004000000 */
[----:B------:R-:W-:-:S04]  /*3b00*/  IMAD.MOV.U32 R24, RZ, RZ, RZ ;  /* 0x000000ffff187224 */ /* 0x000fc800078e00ff */
[----:B------:R-:W-:-:S04]  /*3b10*/  IMAD.IADD R18, R18, 0x1, -R19 ;  /* 0x0000000112127824 */ /* 0x000fc800078e0a13 */
[----:B------:R-:W-:-:S06]  /*3b20*/  VIADD R25, R18, 0x7fe00000 ;  /* 0x7fe0000012197836 */ /* 0x000fcc0000000000 */
[----:B------:R-:W-:-:S10]  /*3b30*/  DMUL R26, R30, R24 ;  /* 0x000000181e1a7228 */ /* 0x000fd40000000000 */
[----:B------:R-:W-:-:S13]  /*3b40*/  FSETP.GTU.AND P0, PT, |R27|, 1.469367938527859385e-39, PT ;  /* 0x001000001b00780b */ /* 0x000fda0003f0c200 */
[----:B------:R-:W-:Y:S05]  /*3b50*/  @P0 BRA `(.L_x_78) ;  /* 0x0000000000940947 */ /* 0x000fea0003800000 */
[----:B------:R-:W-:Y:S01]  /*3b60*/  DFMA R2, R30, -R2, R20 ;  /* 0x800000021e02722b */ /* 0x000fe20000000014 */
[----:B------:R-:W-:-:S09]  /*3b70*/  IMAD.MOV.U32 R24, RZ, RZ, RZ ;  /* 0x000000ffff187224 */ /* 0x000fd200078e00ff */
[C---:B------:R-:W-:Y:S02]  /*3b80*/  FSETP.NEU.AND P0, PT, R3.reuse, RZ, PT ;  /* 0x000000ff0300720b */ /* 0x040fe40003f0d000 */
[----:B------:R-:W-:-:S04]  /*3b90*/  LOP3.LUT R17, R3, 0x80000000, R17, 0x48, !PT ;  /* 0x8000000003117812 */ /* 0x000fc800078e4811 */
[----:B------:R-:W-:-:S07]  /*3ba0*/  LOP3.LUT R25, R17, R25, RZ, 0xfc, !PT ;  /* 0x0000001911197212 */ /* 0x000fce00078efcff */
[----:B------:R-:W-:Y:S05]  /*3bb0*/  @!P0 BRA `(.L_x_78) ;  /* 0x00000000007c8947 */ /* 0x000fea0003800000 */
[----:B------:R-:W-:Y:S01]  /*3bc0*/  IMAD.MOV R3, RZ, RZ, -R18 ;  /* 0x000000ffff037224 */ /* 0x000fe200078e0a12 */
[----:B------:R-:W-:Y:S01]  /*3bd0*/  DMUL.RP R24, R30, R24 ;  /* 0x000000181e187228 */ /* 0x000fe20000008000 */
[----:B------:R-:W-:-:S06]  /*3be0*/  IMAD.MOV.U32 R2, RZ, RZ, RZ ;  /* 0x000000ffff027224 */ /* 0x000fcc00078e00ff */
[----:B------:R-:W-:-:S03]  /*3bf0*/  DFMA R2, R26, -R2, R30 ;  /* 0x800000021a02722b */ /* 0x000fc6000000001e */
[----:B------:R-:W-:-:S03]  /*3c00*/  LOP3.LUT R17, R25, R17, RZ, 0x3c, !PT ;  /* 0x0000001119117212 */ /* 0x000fc600078e3cff */
[----:B------:R-:W-:-:S04]  /*3c10*/  IADD3 R2, PT, PT, -R18, -0x43300000, RZ ;  /* 0xbcd0000012027810 */ /* 0x000fc80007ffe1ff */
[----:B------:R-:W-:-:S04]  /*3c20*/  FSETP.NEU.AND P0, PT, |R3|, R2, PT ;  /* 0x000000020300720b */ /* 0x000fc80003f0d200 */
[----:B------:R-:W-:Y:S02]  /*3c30*/  FSEL R26, R24, R26, !P0 ;  /* 0x0000001a181a7208 */ /* 0x000fe40004000000 */
[----:B------:R-:W-:Y:S01]  /*3c40*/  FSEL R27, R17, R27, !P0 ;  /* 0x0000001b111b7208 */ /* 0x000fe20004000000 */
[----:B------:R-:W-:Y:S06]  /*3c50*/  BRA `(.L_x_78) ;  /* 0x0000000000547947 */ /* 0x000fec0003800000 */
.L_x_77:
[----:B------:R-:W-:-:S14]  /*3c60*/  DSETP.NAN.AND P0, PT, R18, R18, PT ;  /* 0x000000121200722a */ /* 0x000fdc0003f08000 */
[----:B------:R-:W-:Y:S05]  /*3c70*/  @P0 BRA `(.L_x_79) ;  /* 0x0000000000440947 */ /* 0x000fea0003800000 */
[----:B------:R-:W-:-:S14]  /*3c80*/  DSETP.NAN.AND P0, PT, R16, R16, PT ;  /* 0x000000101000722a */ /* 0x000fdc0003f08000 */
[----:B------:R-:W-:Y:S05]  /*3c90*/  @P0 BRA `(.L_x_80) ;  /* 0x0000000000300947 */ /* 0x000fea0003800000 */
[----:B------:R-:W-:Y:S01]  /*3ca0*/  ISETP.NE.AND P0, PT, R25, R32, PT ;  /* 0x000000201900720c */ /* 0x000fe20003f05270 */
[----:B------:R-:W-:Y:S02]  /*3cb0*/  IMAD.MOV.U32 R26, RZ, RZ, 0x0 ;  /* 0x00000000ff1a7424 */ /* 0x000fe400078e00ff */
[----:B------:R-:W-:-:S10]  /*3cc0*/  IMAD.MOV.U32 R27, RZ, RZ, -0x80000 ;  /* 0xfff80000ff1b7424 */ /* 0x000fd400078e00ff */
[----:B------:R-:W-:Y:S05]  /*3cd0*/  @!P0 BRA `(.L_x_78) ;  /* 0x0000000000348947 */ /* 0x000fea0003800000 */
[----:B------:R-:W-:Y:S02]  /*3ce0*/  ISETP.NE.AND P0, PT, R25, 0x7ff00000, PT ;  /* 0x7ff000001900780c */ /* 0x000fe40003f05270 */
[----:B------:R-:W-:Y:S02]  /*3cf0*/  LOP3.LUT R27, R19, 0x80000000, R17, 0x48, !PT ;  /* 0x80000000131b7812 */ /* 0x000fe400078e4811 */
[----:B------:R-:W-:-:S13]  /*3d00*/  ISETP.EQ.OR P0, PT, R32, RZ, !P0 ;  /* 0x000000ff2000720c */ /* 0x000fda0004702670 */
[----:B------:R-:W-:Y:S01]  /*3d10*/  @P0 LOP3.LUT R2, R27, 0x7ff00000, RZ, 0xfc, !PT ;  /* 0x7ff000001b020812 */ /* 0x000fe200078efcff */
[----:B------:R-:W-:Y:S02]  /*3d20*/  @!P0 IMAD.MOV.U32 R26, RZ, RZ, RZ ;  /* 0x000000ffff1a8224 */ /* 0x000fe400078e00ff */
[----:B------:R-:W-:Y:S02]  /*3d30*/  @P0 IMAD.MOV.U32 R26, RZ, RZ, RZ ;  /* 0x000000ffff1a0224 */ /* 0x000fe400078e00ff */
[----:B------:R-:W-:Y:S01]  /*3d40*/  @P0 IMAD.MOV.U32 R27, RZ, RZ, R2 ;  /* 0x000000ffff1b0224 */ /* 0x000fe200078e0002 */
[----:B------:R-:W-:Y:S06]  /*3d50*/  BRA `(.L_x_78) ;  /* 0x0000000000147947 */ /* 0x000fec0003800000 */
.L_x_80:
[----:B------:R-:W-:Y:S01]  /*3d60*/  LOP3.LUT R27, R17, 0x80000, RZ, 0xfc, !PT ;  /* 0x00080000111b7812 */ /* 0x000fe200078efcff */
[----:B------:R-:W-:Y:S01]  /*3d70*/  IMAD.MOV.U32 R26, RZ, RZ, R16 ;  /* 0x000000ffff1a7224 */ /* 0x000fe200078e0010 */
[----:B------:R-:W-:Y:S06]  /*3d80*/  BRA `(.L_x_78) ;  /* 0x0000000000087947 */ /* 0x000fec0003800000 */
.L_x_79:
[----:B------:R-:W-:Y:S01]  /*3d90*/  LOP3.LUT R27, R19, 0x80000, RZ, 0xfc, !PT ;  /* 0x00080000131b7812 */ /* 0x000fe200078efcff */
[----:B------:R-:W-:-:S07]  /*3da0*/  IMAD.MOV.U32 R26, RZ, RZ, R18 ;  /* 0x000000ffff1a7224 */ /* 0x000fce00078e0012 */
.L_x_78:
[----:B------:R-:W-:Y:S05]  /*3db0*/  BSYNC.RECONVERGENT B1 ;  /* 0x0000000000017941 */ /* 0x000fea0003800200 */
.L_x_76:
[----:B------:R-:W-:Y:S02]  /*3dc0*/  IMAD.MOV.U32 R23, RZ, RZ, 0x0 ;  /* 0x00000000ff177424 */ /* 0x000fe400078e00ff */
[----:B------:R-:W-:Y:S02]  /*3dd0*/  IMAD.MOV.U32 R2, RZ, RZ, R26 ;  /* 0x000000ffff027224 */ /* 0x000fe400078e001a */
[----:B------:R-:W-:Y:S01]  /*3de0*/  IMAD.MOV.U32 R3, RZ, RZ, R27 ;  /* 0x000000ffff037224 */ /* 0x000fe200078e001b */
[----:B------:R-:W-:Y:S06]  /*3df0*/  RET.REL.NODEC R22 `(_ZN6nlm_cu15non_local_meansEPKdmdS1_mS1_Pd) ;  /* 0xffffffc016807950 */ /* 0x000fec0003c3ffff */
        .type           $_ZN6nlm_cu15non_local_meansEPKdmdS1_mS1_Pd$__internal_accurate_pow,@function
        .size           $_ZN6nlm_cu15non_local_meansEPKdmdS1_mS1_Pd$__internal_accurate_pow,(.L_x_84 - $_ZN6nlm_cu15non_local_meansEPKdmdS1_mS1_Pd$__internal_accurate_pow)
$_ZN6nlm_cu15non_local_meansEPKdmdS1_mS1_Pd$__internal_accurate_pow:
[----:B------:R-:W-:Y:S01]  /*3e00*/  ISETP.GT.U32.AND P0, PT, R3, 0xfffff, PT ;  /* 0x000fffff0300780c */ /* 0x000fe20003f04070 */
[--C-:B------:R-:W-:Y:S01]  /*3e10*/  IMAD.MOV.U32 R17, RZ, RZ, R3.reuse ;  /* 0x000000ffff117224 */ /* 0x100fe200078e0003 */
[----:B------:R-:W-:Y:S01]  /*3e20*/  UMOV UR20, 0x7d2cafe2 ;  /* 0x7d2cafe200147882 */ /* 0x000fe20000000000 */
[----:B------:R-:W-:Y:S01]  /*3e30*/  IMAD.MOV.U32 R24, RZ, RZ, R16 ;  /* 0x000000ffff187224 */ /* 0x000fe200078e0010 */
[----:B------:R-:W-:Y:S01]  /*3e40*/  UMOV UR21, 0x3eb0f5ff ;  /* 0x3eb0f5ff00157882 */ /* 0x000fe20000000000 */
[----:B------:R-:W-:Y:S01]  /*3e50*/  IMAD.MOV.U32 R20, RZ, RZ, RZ ;  /* 0x000000ffff147224 */ /* 0x000fe200078e00ff */
[----:B------:R-:W-:Y:S01]  /*3e60*/  SHF.R.U32.HI R3, RZ, 0x14, R3 ;  /* 0x00000014ff037819 */ /* 0x000fe20000011603 */
[----:B------:R-:W-:Y:S01]  /*3e70*/  UMOV UR22, 0x3b39803f ;  /* 0x3b39803f00167882 */ /* 0x000fe20000000000 */
[----:B------:R-:W-:-:S05]  /*3e80*/  UMOV UR23, 0x3c7abc9e ;  /* 0x3c7abc9e00177882 */ /* 0x000fca0000000000 */
[----:B------:R-:W-:-:S10]  /*3e90*/  @!P0 DMUL R18, R16, 1.80143985094819840000e+16 ;  /* 0x4350000010128828 */ /* 0x000fd40000000000 */
[----:B------:R-:W-:Y:S01]  /*3ea0*/  @!P0 IMAD.MOV.U32 R17, RZ, RZ, R19 ;  /* 0x000000ffff118224 */ /* 0x000fe200078e0013 */
[----:B------:R-:W-:Y:S01]  /*3eb0*/  @!P0 LEA.HI R3, R19, 0xffffffca, RZ, 0xc ;  /* 0xffffffca13038811 */ /* 0x000fe200078f60ff */
[----:B------:R-:W-:-:S03]  /*3ec0*/  @!P0 IMAD.MOV.U32 R24, RZ, RZ, R18 ;  /* 0x000000ffff188224 */ /* 0x000fc600078e0012 */
[----:B------:R-:W-:-:S04]  /*3ed0*/  LOP3.LUT R25, R17, 0x800fffff, RZ, 0xc0, !PT ;  /* 0x800fffff11197812 */ /* 0x000fc800078ec0ff */
[----:B------:R-:W-:-:S04]  /*3ee0*/  LOP3.LUT R25, R25, 0x3ff00000, RZ, 0xfc, !PT ;  /* 0x3ff0000019197812 */ /* 0x000fc800078efcff */
[----:B------:R-:W-:-:S13]  /*3ef0*/  ISETP.GE.U32.AND P1, PT, R25, 0x3ff6a09f, PT ;  /* 0x3ff6a09f1900780c */ /* 0x000fda0003f26070 */
[----:B------:R-:W-:-:S04]  /*3f00*/  @P1 VIADD R16, R25, 0xfff00000 ;  /* 0xfff0000019101836 */ /* 0x000fc80000000000 */
[----:B------:R-:W-:-:S06]  /*3f10*/  @P1 IMAD.MOV.U32 R25, RZ, RZ, R16 ;  /* 0x000000ffff191224 */ /* 0x000fcc00078e0010 */
[C---:B------:R-:W-:Y:S02]  /*3f20*/  DADD R26, R24.reuse, 1 ;  /* 0x3ff00000181a7429 */ /* 0x040fe40000000000 */
[----:B------:R-:W-:-:S04]  /*3f30*/  DADD R24, R24, -1 ;  /* 0xbff0000018187429 */ /* 0x000fc80000000000 */
[----:B------:R-:W0:Y:S02]  /*3f40*/  MUFU.RCP64H R21, R27 ;  /* 0x0000001b00157308 */ /* 0x000e240000001800 */
[----:B0-----:R-:W-:-:S08]  /*3f50*/  DFMA R16, -R26, R20, 1 ;  /* 0x3ff000001a10742b */ /* 0x001fd00000000114 */
[----:B------:R-:W-:-:S08]  /*3f60*/  DFMA R16, R16, R16, R16 ;  /* 0x000000101010722b */ /* 0x000fd00000000010 */
[----:B------:R-:W-:Y:S01]  /*3f70*/  DFMA R16, R20, R16, R20 ;  /* 0x000000101410722b */ /* 0x000fe20000000014 */
[----:B------:R-:W-:Y:S02]  /*3f80*/  IMAD.MOV.U32 R20, RZ, RZ, 0x41ad3b5a ;  /* 0x41ad3b5aff147424 */ /* 0x000fe400078e00ff */
[----:B------:R-:W-:-:S05]  /*3f90*/  IMAD.MOV.U32 R21, RZ, RZ, 0x3ed0f5d2 ;  /* 0x3ed0f5d2ff157424 */ /* 0x000fca00078e00ff */
[----:B------:R-:W-:-:S08]  /*3fa0*/  DMUL R22, R24, R16 ;  /* 0x0000001018167228 */ /* 0x000fd00000000000 */
[----:B------:R-:W-:-:S08]  /*3fb0*/  DFMA R22, R24, R16, R22 ;  /* 0x000000101816722b */ /* 0x000fd00000000016 */
[CC--:B------:R-:W-:Y:S02]  /*3fc0*/  DMUL R28, R22.reuse, R22.reuse ;  /* 0x00000016161c7228 */ /* 0x0c0fe40000000000 */
[----:B------:R-:W-:-:S06]  /*3fd0*/  DMUL R30, R22, R22 ;  /* 0x00000016161e7228 */ /* 0x000fcc0000000000 */
[----:B------:R-:W-:Y:S01]  /*3fe0*/  DFMA R20, R28, UR20, R20 ;  /* 0x000000141c147c2b */ /* 0x000fe20008000014 */
[----:B------:R-:W-:Y:S01]  /*3ff0*/  UMOV UR20, 0x75488a3f ;  /* 0x75488a3f00147882 */ /* 0x000fe20000000000 */
[----:B------:R-:W-:-:S06]  /*4000*/  UMOV UR21, 0x3ef3b20a ;  /* 0x3ef3b20a00157882 */ /* 0x000fcc0000000000 */
[----:B------:R-:W-:Y:S01]  /*4010*/  DFMA R26, R28, R20, UR20 ;  /* 0x000000141c1a7e2b */ /* 0x000fe20008000014 */
[----:B------:R-:W-:Y:S01]  /*4020*/  UMOV UR20, 0xe4faecd5 ;  /* 0xe4faecd500147882 */ /* 0x000fe20000000000 */
[----:B------:R-:W-:Y:S01]  /*4030*/  UMOV UR21, 0x3f1745cd ;  /* 0x3f1745cd00157882 */ /* 0x000fe20000000000 */
[----:B------:R-:W-:-:S05]  /*4040*/  DADD R20, R24, -R22 ;  /* 0x0000000018147229 */ /* 0x000fca0000000816 */
[----:B------:R-:W-:Y:S01]  /*4050*/  DFMA R26, R28, R26, UR20 ;  /* 0x000000141c1a7e2b */ /* 0x000fe2000800001a */
[----:B------:R-:W-:Y:S01]  /*4060*/  UMOV UR20, 0x258a578b ;  /* 0x258a578b00147882 */ /* 0x000fe20000000000 */
[----:B------:R-:W-:Y:S01]  /*4070*/  UMOV UR21, 0x3f3c71c7 ;  /* 0x3f3c71c700157882 */ /* 0x000fe20000000000 */
[----:B------:R-:W-:-:S05]  /*4080*/  DADD R20, R20, R20 ;  /* 0x0000000014147229 */ /* 0x000fca0000000014 */
[----:B------:R-:W-:Y:S01]  /*4090*/  DFMA R26, R28, R26, UR20 ;  /* 0x000000141c1a7e2b */ /* 0x000fe2000800001a */
[----:B------:R-:W-:Y:S01]  /*40a0*/  UMOV UR20, 0x9242b910 ;  /* 0x9242b91000147882 */ /* 0x000fe20000000000 */
[----:B------:R-:W-:Y:S01]  /*40b0*/  UMOV UR21, 0x3f624924 ;  /* 0x3f62492400157882 */ /* 0x000fe20000000000 */
[----:B------:R-:W-:-:S05]  /*40c0*/  DFMA R20, R24, -R22, R20 ;  /* 0x800000161814722b */ /* 0x000fca0000000014 */
[----:B------:R-:W-:Y:S01]  /*40d0*/  DFMA R26, R28, R26, UR20 ;  /* 0x000000141c1a7e2b */ /* 0x000fe2000800001a */
[----:B------:R-:W-:Y:S01]  /*40e0*/  UMOV UR20, 0x99999dfb ;  /* 0x99999dfb00147882 */ /* 0x000fe20000000000 */
[----:B------:R-:W-:Y:S01]  /*40f0*/  UMOV UR21, 0x3f899999 ;  /* 0x3f89999900157882 */ /* 0x000fe20000000000 */
[----:B------:R-:W-:-:S05]  /*4100*/  DMUL R20, R16, R20 ;  /* 0x0000001410147228 */ /* 0x000fca0000000000 */
[----:B------:R-:W-:Y:S01]  /*4110*/  DFMA R26, R28, R26, UR20 ;  /* 0x000000141c1a7e2b */ /* 0x000fe2000800001a */
[----:B------:R-:W-:Y:S01]  /*4120*/  UMOV UR20, 0x55555555 ;  /* 0x5555555500147882 */ /* 0x000fe20000000000 */
[----:B------:R-:W-:-:S06]  /*4130*/  UMOV UR21, 0x3fb55555 ;  /* 0x3fb5555500157882 */ /* 0x000fcc0000000000 */
[----:B------:R-:W-:-:S08]  /*4140*/  DFMA R24, R28, R26, UR20 ;  /* 0x000000141c187e2b */ /* 0x000fd0000800001a */
[----:B------:R-:W-:Y:S01]  /*4150*/  DADD R16, -R24, UR20 ;  /* 0x0000001418107e29 */ /* 0x000fe20008000100 */
[----:B------:R-:W-:Y:S01]  /*4160*/  UMOV UR20, 0xb9e7b0 ;  /* 0x00b9e7b000147882 */ /* 0x000fe20000000000 */
[----:B------:R-:W-:-:S06]  /*4170*/  UMOV UR21, 0x3c46a4cb ;  /* 0x3c46a4cb00157882 */ /* 0x000fcc0000000000 */
[----:B------:R-:W-:Y:S02]  /*4180*/  DFMA R16, R28, R26, R16 ;  /* 0x0000001a1c10722b */ /* 0x000fe40000000010 */
[----:B------:R-:W-:Y:S01]  /*4190*/  DFMA R26, R22, R22, -R30 ;  /* 0x00000016161a722b */ /* 0x000fe2000000081e */
[----:B------:R-:W-:Y:S02]  /*41a0*/  VIADD R29, R21, 0x100000 ;  /* 0x00100000151d7836 */ /* 0x000fe40000000000 */
[----:B------:R-:W-:-:S03]  /*41b0*/  IMAD.MOV.U32 R28, RZ, RZ, R20 ;  /* 0x000000ffff1c7224 */ /* 0x000fc600078e0014 */
[----:B------:R-:W-:Y:S01]  /*41c0*/  DADD R16, R16, -UR20 ;  /* 0x8000001410107e29 */ /* 0x000fe20008000000 */
[----:B------:R-:W-:Y:S01]  /*41d0*/  UMOV UR20, 0x80000000 ;  /* 0x8000000000147882 */ /* 0x000fe20000000000 */
[----:B------:R-:W-:Y:S01]  /*41e0*/  UMOV UR21, 0x43300000 ;  /* 0x4330000000157882 */ /* 0x000fe20000000000 */
[C---:B------:R-:W-:Y:S02]  /*41f0*/  DFMA R28, R22.reuse, R28, R26 ;  /* 0x0000001c161c722b */ /* 0x040fe4000000001a */
[----:B------:R-:W-:-:S08]  /*4200*/  DMUL R26, R22, R30 ;  /* 0x0000001e161a7228 */ /* 0x000fd00000000000 */
[----:B------:R-:W-:-:S08]  /*4210*/  DFMA R32, R22, R30, -R26 ;  /* 0x0000001e1620722b */ /* 0x000fd0000000081a */
[----:B------:R-:W-:Y:S02]  /*4220*/  DFMA R32, R20, R30, R32 ;  /* 0x0000001e1420722b */ /* 0x000fe40000000020 */
[----:B------:R-:W-:-:S06]  /*4230*/  DADD R30, R24, R16 ;  /* 0x00000000181e7229 */ /* 0x000fcc0000000010 */
[----:B------:R-:W-:Y:S02]  /*4240*/  DFMA R28, R22, R28, R32 ;  /* 0x0000001c161c722b */ /* 0x000fe40000000020 */
[----:B------:R-:W-:Y:S02]  /*4250*/  DADD R32, R24, -R30 ;  /* 0x0000000018207229 */ /* 0x000fe4000000081e */
[----:B------:R-:W-:-:S06]  /*4260*/  DMUL R24, R30, R26 ;  /* 0x0000001a1e187228 */ /* 0x000fcc0000000000 */
[----:B------:R-:W-:Y:S02]  /*4270*/  DADD R32, R16, R32 ;  /* 0x0000000010207229 */ /* 0x000fe40000000020 */
[----:B------:R-:W-:-:S08]  /*4280*/  DFMA R16, R30, R26, -R24 ;  /* 0x0000001a1e10722b */ /* 0x000fd00000000818 */
[----:B------:R-:W-:-:S08]  /*4290*/  DFMA R16, R30, R28, R16 ;  /* 0x0000001c1e10722b */ /* 0x000fd00000000010 */
[----:B------:R-:W-:-:S08]  /*42a0*/  DFMA R32, R32, R26, R16 ;  /* 0x0000001a2020722b */ /* 0x000fd00000000010 */
[----:B------:R-:W-:-:S08]  /*42b0*/  DADD R16, R24, R32 ;  /* 0x0000000018107229 */ /* 0x000fd00000000020 */
[--C-:B------:R-:W-:Y:S02]  /*42c0*/  DADD R26, R22, R16.reuse ;  /* 0x00000000161a7229 */ /* 0x100fe40000000010 */
[----:B------:R-:W-:-:S06]  /*42d0*/  DADD R24, R24, -R16 ;  /* 0x0000000018187229 */ /* 0x000fcc0000000810 */
[----:B------:R-:W-:Y:S02]  /*42e0*/  DADD R22, R22, -R26 ;  /* 0x0000000016167229 */ /* 0x000fe4000000081a */
[----:B------:R-:W-:-:S06]  /*42f0*/  DADD R24, R32, R24 ;  /* 0x0000000020187229 */ /* 0x000fcc0000000018 */
[----:B------:R-:W-:Y:S01]  /*4300*/  DADD R22, R16, R22 ;  /* 0x0000000010167229 */ /* 0x000fe20000000016 */
[C---:B------:R-:W-:Y:S02]  /*4310*/  VIADD R16, R3.reuse, 0xfffffc01 ;  /* 0xfffffc0103107836 */ /* 0x040fe40000000000 */
[----:B------:R-:W-:Y:S02]  /*4320*/  @P1 VIADD R16, R3, 0xfffffc02 ;  /* 0xfffffc0203101836 */ /* 0x000fe40000000000 */
[----:B------:R-:W-:-:S03]  /*4330*/  IMAD.MOV.U32 R17, RZ, RZ, 0x43300000 ;  /* 0x43300000ff117424 */ /* 0x000fc600078e00ff */
[----:B------:R-:W-:Y:S01]  /*4340*/  DADD R22, R24, R22 ;  /* 0x0000000018167229 */ /* 0x000fe20000000016 */
[----:B------:R-:W-:-:S06]  /*4350*/  LOP3.LUT R16, R16, 0x80000000, RZ, 0x3c, !PT ;  /* 0x8000000010107812 */ /* 0x000fcc00078e3cff */
[----:B------:R-:W-:Y:S01]  /*4360*/  DADD R18, R16, -UR20 ;  /* 0x8000001410127e29 */ /* 0x000fe20008000000 */
[----:B------:R-:W-:Y:S01]  /*4370*/  UMOV UR20, 0xfefa39ef ;  /* 0xfefa39ef00147882 */ /* 0x000fe20000000000 */
[----:B------:R-:W-:Y:S01]  /*4380*/  DADD R20, R20, R22 ;  /* 0x0000000014147229 */ /* 0x000fe20000000016 */
[----:B------:R-:W-:-:S07]  /*4390*/  UMOV UR21, 0x3fe62e42 ;  /* 0x3fe62e4200157882 */ /* 0x000fce0000000000 */
[----:B------:R-:W-:-:S08]  /*43a0*/  DADD R22, R26, R20 ;  /* 0x000000001a167229 */ /* 0x000fd00000000014 */
[--C-:B------:R-:W-:Y:S02]  /*43b0*/  DFMA R16, R18, UR20, R22.reuse ;  /* 0x0000001412107c2b */ /* 0x100fe40008000016 */
[----:B------:R-:W-:-:S06]  /*43c0*/  DADD R26, R26, -R22 ;  /* 0x000000001a1a7229 */ /* 0x000fcc0000000816 */
[----:B------:R-:W-:Y:S02]  /*43d0*/  DFMA R24, R18, -UR20, R16 ;  /* 0x8000001412187c2b */ /* 0x000fe40008000010 */
[----:B------:R-:W-:-:S06]  /*43e0*/  DADD R26, R20, R26 ;  /* 0x00000000141a7229 */ /* 0x000fcc000000001a */
[----:B------:R-:W-:-:S08]  /*43f0*/  DADD R24, -R22, R24 ;  /* 0x0000000016187229 */ /* 0x000fd00000000118 */
[----:B------:R-:W-:-:S08]  /*4400*/  DADD R20, R26, -R24 ;  /* 0x000000001a147229 */ /* 0x000fd00000000818 */
[----:B------:R-:W-:-:S08]  /*4410*/  DFMA R20, R18, UR22, R20 ;  /* 0x0000001612147c2b */ /* 0x000fd00008000014 */
[----:B------:R-:W-:-:S08]  /*4420*/  DADD R18, R16, R20 ;  /* 0x0000000010127229 */ /* 0x000fd00000000014 */
[----:B------:R-:W-:Y:S02]  /*4430*/  DADD R16, R16, -R18 ;  /* 0x0000000010107229 */ /* 0x000fe40000000812 */
[----:B------:R-:W-:-:S06]  /*4440*/  DMUL R22, R18, 2 ;  /* 0x4000000012167828 */ /* 0x000fcc0000000000 */
[----:B------:R-:W-:Y:S02]  /*4450*/  DADD R20, R20, R16 ;  /* 0x0000000014147229 */ /* 0x000fe40000000010 */
[----:B------:R-:W-:-:S08]  /*4460*/  DFMA R18, R18, 2, -R22 ;  /* 0x400000001212782b */ /* 0x000fd00000000816 */
[----:B------:R-:W-:Y:S01]  /*4470*/  DFMA R20, R20, 2, R18 ;  /* 0x400000001414782b */ /* 0x000fe20000000012 */
[----:B------:R-:W-:Y:S02]  /*4480*/  IMAD.MOV.U32 R18, RZ, RZ, 0x652b82fe ;  /* 0x652b82feff127424 */ /* 0x000fe400078e00ff */
[----:B------:R-:W-:-:S05]  /*4490*/  IMAD.MOV.U32 R19, RZ, RZ, 0x3ff71547 ;  /* 0x3ff71547ff137424 */ /* 0x000fca00078e00ff */
[----:B------:R-:W-:-:S08]  /*44a0*/  DADD R24, R22, R20 ;  /* 0x0000000016187229 */ /* 0x000fd00000000014 */
[----:B------:R-:W-:Y:S02]  /*44b0*/  DFMA R18, R24, R18, 6.75539944105574400000e+15 ;  /* 0x433800001812742b */ /* 0x000fe40000000012 */
[----:B------:R-:W-:Y:S01]  /*44c0*/  FSETP.GEU.AND P0, PT, |R25|, 4.1917929649353027344, PT ;  /* 0x4086232b1900780b */ /* 0x000fe20003f0e200 */
[----:B------:R-:W-:-:S05]  /*44d0*/  DADD R22, R22, -R24 ;  /* 0x0000000016167229 */ /* 0x000fca0000000818 */
[----:B------:R-:W-:-:S03]  /*44e0*/  DADD R16, R18, -6.75539944105574400000e+15 ;  /* 0xc338000012107429 */ /* 0x000fc60000000000 */
[----:B------:R-:W-:-:S05]  /*44f0*/  DADD R20, R20, R22 ;  /* 0x0000000014147229 */ /* 0x000fca0000000016 */
        /* <DEDUP_REMOVED lines=42> */
[----:B------:R-:W-:Y:S02]  /*47a0*/  @!P1 LEA.HI R3, R18, R18, RZ, 0x1 ;  /* 0x0000001212039211 */ /* 0x000fe400078f08ff */
[----:B------:R-:W-:Y:S02]  /*47b0*/  FSEL R23, R23, RZ, P0 ;  /* 0x000000ff17177208 */ /* 0x000fe40000000000 */
[----:B------:R-:W-:-:S05]  /*47c0*/  @!P1 SHF.R.S32.HI R3, RZ, 0x1, R3 ;  /* 0x00000001ff039819 */ /* 0x000fca0000011403 */
[----:B------:R-:W-:Y:S02]  /*47d0*/  @!P1 IMAD.IADD R18, R18, 0x1, -R3 ;  /* 0x0000000112129824 */ /* 0x000fe400078e0a03 */
[----:B------:R-:W-:-:S03]  /*47e0*/  @!P1 IMAD R17, R3, 0x100000, R17 ;  /* 0x0010000003119824 */ /* 0x000fc600078e0211 */
[----:B------:R-:W-:Y:S01]  /*47f0*/  @!P1 LEA R19, R18, 0x3ff00000, 0x14 ;  /* 0x3ff0000012139811 */ /* 0x000fe200078ea0ff */
[----:B------:R-:W-:-:S06]  /*4800*/  @!P1 IMAD.MOV.U32 R18, RZ, RZ, RZ ;  /* 0x000000ffff129224 */ /* 0x000fcc00078e00ff */
[----:B------:R-:W-:-:S11]  /*4810*/  @!P1 DMUL R22, R16, R18 ;  /* 0x0000001210169228 */ /* 0x000fd60000000000 */
.L_x_81:
[----:B------:R-:W-:Y:S01]  /*4820*/  DFMA R20, R20, R22, R22 ;  /* 0x000000161414722b */ /* 0x000fe20000000016 */
[----:B------:R-:W-:Y:S01]  /*4830*/  IMAD.MOV.U32 R3, RZ, RZ, 0x0 ;  /* 0x00000000ff037424 */ /* 0x000fe200078e00ff */
[----:B------:R-:W-:-:S08]  /*4840*/  DSETP.NEU.AND P0, PT, |R22|, +INF , PT ;  /* 0x7ff000001600742a */ /* 0x000fd00003f0d200 */
[----:B------:R-:W-:Y:S02]  /*4850*/  FSEL R16, R22, R20, !P0 ;  /* 0x0000001416107208 */ /* 0x000fe40004000000 */
[----:B------:R-:W-:Y:S01]  /*4860*/  FSEL R17, R23, R21, !P0 ;  /* 0x0000001517117208 */ /* 0x000fe20004000000 */
[----:B------:R-:W-:Y:S06]  /*4870*/  RET.REL.NODEC R2 `(_ZN6nlm_cu15non_local_meansEPKdmdS1_mS1_Pd) ;  /* 0xffffffb402e07950 */ /* 0x000fec0003c3ffff */
.L_x_82:
        /* <DEDUP_REMOVED lines=16> */
.L_x_84:


//--------------------- .nv.shared._ZN6nlm_cu11findPatchesEPKdPdii --------------------------
	.section	.nv.shared._ZN6nlm_cu11findPatchesEPKdPdii,"aw",@nobits
	.sectionflags	@""
	.align	16
	.zero		1024


//--------------------- .nv.shared.reserved.0     --------------------------
	.section	.nv.shared.reserved.0,"aw",@nobits
	.weak		__nv_reservedSMEM_offset_0_alias
	.size		__nv_reservedSMEM_offset_0_alias, 0, 64
	.other		__nv_reservedSMEM_offset_0_alias,@"STO_CUDA_RESERVED_SHARED STV_DEFAULT"
__nv_reservedSMEM_offset_0_alias:
	.zero		0
	.zero		64


//--------------------- .nv.shared._ZN6nlm_cu15non_local_meansEPKdmdS1_mS1_Pd --------------------------
	.section	.nv.shared._ZN6nlm_cu15non_local_meansEPKdmdS1_mS1_Pd,"aw",@nobits
	.sectionflags	@""
	.align	16
	.zero		1024


//--------------------- .nv.constant0._ZN6nlm_cu11findPatchesEPKdPdii --------------------------
	.section	.nv.constant0._ZN6nlm_cu11findPatchesEPKdPdii,"a",@progbits
	.sectionflags	@""
	.align	4
.nv.constant0._ZN6nlm_cu11findPatchesEPKdPdii:
	.zero		920


//--------------------- .nv.constant0._ZN6nlm_cu15non_local_meansEPKdmdS1_mS1_Pd --------------------------
	.section	.nv.constant0._ZN6nlm_cu15non_local_meansEPKdmdS1_mS1_Pd,"a",@progbits
	.sectionflags	@""
	.align	4
.nv.constant0._ZN6nlm_cu15non_local_meansEPKdmdS1_mS1_Pd:
	.zero		952


//--------------------- SYMBOLS --------------------------

	.type		.nv.reservedSmem.offset0,@object
	.size		.nv.reservedSmem.offset0,0x4
	.type		.nv.reservedSmem.cap,@object
	.size		.nv.reservedSmem.cap,0x4
